	.headerflags	@"EF_CUDA_TEXMODE_UNIFIED EF_CUDA_64BIT_ADDRESS EF_CUDA_ACCELERATORS EF_CUDA_SM90 EF_CUDA_VIRTUAL_SM(EF_CUDA_SM90)"
	.elftype	@"ET_EXEC"


//--------------------- .nv.info                  --------------------------
	.section	.nv.info,"",@"SHT_CUDA_INFO"
	.align	4


	//----- nvinfo : EIATTR_REGCOUNT
	.align		4
        /*0000*/ 	.byte	0x04, 0x2f
        /*0002*/ 	.short	(.L_3 - .L_2)
	.align		4
.L_2:
        /*0004*/ 	.word	index@(triton_poi_fused__native_batch_norm_legit_no_training_relu_3)
        /*0008*/ 	.word	0x00000028


	//----- nvinfo : EIATTR_MIN_STACK_SIZE
	.align		4
.L_3:
        /*000c*/ 	.byte	0x04, 0x12
        /*000e*/ 	.short	(.L_5 - .L_4)
	.align		4
.L_4:
        /*0010*/ 	.word	index@(triton_poi_fused__native_batch_norm_legit_no_training_relu_3)
        /*0014*/ 	.word	0x00000000


	//----- nvinfo : EIATTR_FRAME_SIZE
	.align		4
.L_5:
        /*0018*/ 	.byte	0x04, 0x11
        /*001a*/ 	.short	(.L_7 - .L_6)
	.align		4
.L_6:
        /*001c*/ 	.word	index@(triton_poi_fused__native_batch_norm_legit_no_training_relu_3)
        /*0020*/ 	.word	0x00000000


	//----- nvinfo : EIATTR_MIN_STACK_SIZE
	.align		4
.L_7:
        /*0024*/ 	.byte	0x04, 0x12
        /*0026*/ 	.short	(.L_9 - .L_8)
	.align		4
.L_8:
        /*0028*/ 	.word	index@(triton_poi_fused__native_batch_norm_legit_no_training_relu_3)
        /*002c*/ 	.word	0x00000000
.L_9:


//--------------------- .nv.info.triton_poi_fused__native_batch_norm_legit_no_training_relu_3 --------------------------
	.section	.nv.info.triton_poi_fused__native_batch_norm_legit_no_training_relu_3,"",@"SHT_CUDA_INFO"
	.sectionflags	@""
	.align	4


	//----- nvinfo : EIATTR_CUDA_API_VERSION
	.align		4
        /*0000*/ 	.byte	0x04, 0x37
        /*0002*/ 	.short	(.L_11 - .L_10)
.L_10:
        /*0004*/ 	.word	0x0000007c


	//----- nvinfo : EIATTR_KPARAM_INFO
	.align		4
.L_11:
        /*0008*/ 	.byte	0x04, 0x17
        /*000a*/ 	.short	(.L_13 - .L_12)
.L_12:
        /*000c*/ 	.word	0x00000000
        /*0010*/ 	.short	0x0007
        /*0012*/ 	.short	0x0034
        /*0014*/ 	.byte	0x00, 0xf0, 0x11, 0x00


	//----- nvinfo : EIATTR_KPARAM_INFO
	.align		4
.L_13:
        /*0018*/ 	.byte	0x04, 0x17
        /*001a*/ 	.short	(.L_15 - .L_14)
.L_14:
        /*001c*/ 	.word	0x00000000
        /*0020*/ 	.short	0x0006
        /*0022*/ 	.short	0x0030
        /*0024*/ 	.byte	0x00, 0xf0, 0x11, 0x00


	//----- nvinfo : EIATTR_KPARAM_INFO
	.align		4
.L_15:
        /*0028*/ 	.byte	0x04, 0x17
        /*002a*/ 	.short	(.L_17 - .L_16)
.L_16:
        /*002c*/ 	.word	0x00000000
        /*0030*/ 	.short	0x0005
        /*0032*/ 	.short	0x0028
        /*0034*/ 	.byte	0x00, 0xf4, 0x21, 0x00


	//----- nvinfo : EIATTR_KPARAM_INFO
	.align		4
.L_17:
        /*0038*/ 	.byte	0x04, 0x17
        /*003a*/ 	.short	(.L_19 - .L_18)
.L_18:
        /*003c*/ 	.word	0x00000000
        /*0040*/ 	.short	0x0004
        /*0042*/ 	.short	0x0020
        /*0044*/ 	.byte	0x00, 0xf4, 0x21, 0x00


	//----- nvinfo : EIATTR_KPARAM_INFO
	.align		4
.L_19:
        /*0048*/ 	.byte	0x04, 0x17
        /*004a*/ 	.short	(.L_21 - .L_20)
.L_20:
        /*004c*/ 	.word	0x00000000
        /*0050*/ 	.short	0x0003
        /*0052*/ 	.short	0x0018
        /*0054*/ 	.byte	0x00, 0xf4, 0x21, 0x00


	//----- nvinfo : EIATTR_KPARAM_INFO
	.align		4
.L_21:
        /*0058*/ 	.byte	0x04, 0x17
        /*005a*/ 	.short	(.L_23 - .L_22)
.L_22:
        /*005c*/ 	.word	0x00000000
        /*0060*/ 	.short	0x0002
        /*0062*/ 	.short	0x0010
        /*0064*/ 	.byte	0x00, 0xf4, 0x21, 0x00


	//----- nvinfo : EIATTR_KPARAM_INFO
	.align		4
.L_23:
        /*0068*/ 	.byte	0x04, 0x17
        /*006a*/ 	.short	(.L_25 - .L_24)
.L_24:
        /*006c*/ 	.word	0x00000000
        /*0070*/ 	.short	0x0001
        /*0072*/ 	.short	0x0008
        /*0074*/ 	.byte	0x00, 0xf4, 0x21, 0x00


	//----- nvinfo : EIATTR_KPARAM_INFO
	.align		4
.L_25:
        /*0078*/ 	.byte	0x04, 0x17
        /*007a*/ 	.short	(.L_27 - .L_26)
.L_26:
        /*007c*/ 	.word	0x00000000
        /*0080*/ 	.short	0x0000
        /*0082*/ 	.short	0x0000
        /*0084*/ 	.byte	0x00, 0xf4, 0x21, 0x00


	//----- nvinfo : EIATTR_SPARSE_MMA_MASK
	.align		4
.L_27:
        /*0088*/ 	.byte	0x03, 0x50
        /*008a*/ 	.short	0x0000


	//----- nvinfo : EIATTR_MAXREG_COUNT
	.align		4
        /*008c*/ 	.byte	0x03, 0x1b
        /*008e*/ 	.short	0x00ff


	//----- nvinfo : EIATTR_EXIT_INSTR_OFFSETS
	.align		4
        /*0090*/ 	.byte	0x04, 0x1c
        /*0092*/ 	.short	(.L_29 - .L_28)


	//   ....[0]....
.L_28:
        /*0094*/ 	.word	0x00001de0


	//   ....[1]....
        /*0098*/ 	.word	0x00001e80


	//----- nvinfo : EIATTR_REQNTID
	.align		4
.L_29:
        /*009c*/ 	.byte	0x04, 0x10
        /*009e*/ 	.short	(.L_31 - .L_30)
.L_30:
        /*00a0*/ 	.word	0x00000100
        /*00a4*/ 	.word	0x00000001
        /*00a8*/ 	.word	0x00000001


	//----- nvinfo : EIATTR_CBANK_PARAM_SIZE
	.align		4
.L_31:
        /*00ac*/ 	.byte	0x03, 0x19
        /*00ae*/ 	.short	0x0038


	//----- nvinfo : EIATTR_PARAM_CBANK
	.align		4
        /*00b0*/ 	.byte	0x04, 0x0a
        /*00b2*/ 	.short	(.L_33 - .L_32)
	.align		4
.L_32:
        /*00b4*/ 	.word	index@(.nv.constant0.triton_poi_fused__native_batch_norm_legit_no_training_relu_3)
        /*00b8*/ 	.short	0x0210
        /*00ba*/ 	.short	0x0038


	//----- nvinfo : EIATTR_SW_WAR
	.align		4
.L_33:
        /*00bc*/ 	.byte	0x04, 0x36
        /*00be*/ 	.short	(.L_35 - .L_34)
.L_34:
        /*00c0*/ 	.word	0x00000008
.L_35:


//--------------------- .nv.callgraph             --------------------------
	.section	.nv.callgraph,"",@"SHT_CUDA_CALLGRAPH"
	.align	4
	.sectionentsize	8
	.align		4
        /*0000*/ 	.word	0x00000000
	.align		4
        /*0004*/ 	.word	0xffffffff
	.align		4
        /*0008*/ 	.word	0x00000000
	.align		4
        /*000c*/ 	.word	0xfffffffe
	.align		4
        /*0010*/ 	.word	0x00000000
	.align		4
        /*0014*/ 	.word	0xfffffffd
	.align		4
        /*0018*/ 	.word	0x00000000
	.align		4
        /*001c*/ 	.word	0xfffffffc


//--------------------- .nv.constant4             --------------------------
	.section	.nv.constant4,"a",@progbits
	.align	8
	.align		8
.nv.constant4:
        /*0000*/ 	.dword	_$_str
	.align		8
        /*0008*/ 	.dword	_$_str_$_2


//--------------------- .text.triton_poi_fused__native_batch_norm_legit_no_training_relu_3 --------------------------
	.section	.text.triton_poi_fused__native_batch_norm_legit_no_training_relu_3,"ax",@progbits
	.sectionflags	@"SHF_BARRIERS=1"
	.align	128
        .global         triton_poi_fused__native_batch_norm_legit_no_training_relu_3
        .type           triton_poi_fused__native_batch_norm_legit_no_training_relu_3,@function
        .size           triton_poi_fused__native_batch_norm_legit_no_training_relu_3,(.L_x_1 - triton_poi_fused__native_batch_norm_legit_no_training_relu_3)
        .other          triton_poi_fused__native_batch_norm_legit_no_training_relu_3,@"STO_CUDA_ENTRY STV_DEFAULT"
triton_poi_fused__native_batch_norm_legit_no_training_relu_3:
.text.triton_poi_fused__native_batch_norm_legit_no_training_relu_3:
[----:B------:R-:W0:Y:S01]  /*0000*/  LDC R1, c[0x0][0x28] ;  /* 0x00000a00ff017b82 */ /* 0x000e220000000800 */
[----:B------:R-:W1:Y:S01]  /*0010*/  S2R R28, SR_CTAID.Y ;  /* 0x00000000001c7919 */ /* 0x000e620000002600 */
[----:B------:R-:W-:Y:S01]  /*0020*/  ULDC.64 UR6, c[0x0][0x208] ;  /* 0x0000820000067ab9 */ /* 0x000fe20000000a00 */
[----:B------:R-:W-:Y:S02]  /*0030*/  CS2R R8, SRZ ;  /* 0x0000000000087805 */ /* 0x000fe4000001ff00 */
[----:B------:R-:W-:Y:S01]  /*0040*/  CS2R R10, SRZ ;  /* 0x00000000000a7805 */ /* 0x000fe2000001ff00 */
[----:B------:R-:W2:Y:S01]  /*0050*/  S2R R24, SR_TID.X ;  /* 0x0000000000187919 */ /* 0x000ea20000002100 */
[----:B------:R-:W-:Y:S02]  /*0060*/  CS2R R20, SRZ ;  /* 0x0000000000147805 */ /* 0x000fe4000001ff00 */
[----:B------:R-:W-:Y:S01]  /*0070*/  CS2R R22, SRZ ;  /* 0x0000000000167805 */ /* 0x000fe2000001ff00 */
[----:B------:R-:W3:Y:S01]  /*0080*/  S2R R25, SR_CTAID.X ;  /* 0x0000000000197919 */ /* 0x000ee20000002500 */
[----:B-1----:R-:W-:-:S02]  /*0090*/  IMAD.SHL.U32 R28, R28, 0x40, RZ ;  /* 0x000000401c1c7824 */ /* 0x002fc400078e00ff */
[----:B--2---:R-:W-:Y:S01]  /*00a0*/  IMAD.SHL.U32 R3, R24, 0x4, RZ ;  /* 0x0000000418037824 */ /* 0x004fe200078e00ff */
[----:B------:R-:W-:Y:S01]  /*00b0*/  SHF.R.U32.HI R0, RZ, 0x4, R24 ;  /* 0x00000004ff007819 */ /* 0x000fe20000011618 */
[----:B---3--:R-:W-:-:S03]  /*00c0*/  IMAD.SHL.U32 R25, R25, 0x40, RZ ;  /* 0x0000004019197824 */ /* 0x008fc600078e00ff */
[----:B------:R-:W-:Y:S02]  /*00d0*/  LOP3.LUT R3, R28, 0x3c, R3, 0xf8, !PT ;  /* 0x0000003c1c037812 */ /* 0x000fe400078ef803 */
[----:B------:R-:W-:Y:S02]  /*00e0*/  SGXT.U32 R0, R0, 0x4 ;  /* 0x000000040000781a */ /* 0x000fe40000000000 */
[C---:B------:R-:W-:Y:S01]  /*00f0*/  ISETP.GE.AND P0, PT, R3.reuse, 0x180, PT ;  /* 0x000001800300780c */ /* 0x040fe20003f06270 */
[----:B------:R-:W-:Y:S01]  /*0100*/  IMAD.HI R2, R3, 0x2aaaaaab, RZ ;  /* 0x2aaaaaab03027827 */ /* 0x000fe200078e02ff */
[----:B------:R-:W-:Y:S02]  /*0110*/  LOP3.LUT R6, R25, 0x10, R0, 0xfe, !PT ;  /* 0x0000001019067812 */ /* 0x000fe400078efe00 */
[----:B------:R-:W-:Y:S02]  /*0120*/  LOP3.LUT R7, R25, 0x30, R0, 0xfe, !PT ;  /* 0x0000003019077812 */ /* 0x000fe400078efe00 */
[----:B------:R-:W-:-:S02]  /*0130*/  SHF.R.U32.HI R5, RZ, 0x1f, R2 ;  /* 0x0000001fff057819 */ /* 0x000fc40000011602 */
[----:B------:R-:W-:Y:S02]  /*0140*/  ISETP.LT.AND P2, PT, R6, 0x3c1, !P0 ;  /* 0x000003c10600780c */ /* 0x000fe40004741270 */
[----:B------:R-:W-:Y:S02]  /*0150*/  LEA.HI.SX32 R2, R2, R5, 0x1c ;  /* 0x0000000502027211 */ /* 0x000fe400078fe2ff */
[----:B------:R-:W-:Y:S01]  /*0160*/  LOP3.LUT R6, R25, 0x20, R0, 0xfe, !PT ;  /* 0x0000002019067812 */ /* 0x000fe200078efe00 */
[----:B------:R-:W1:Y:S01]  /*0170*/  LDC.64 R4, c[0x0][0x210] ;  /* 0x00008400ff047b82 */ /* 0x000e620000000a00 */
[----:B------:R-:W-:Y:S01]  /*0180*/  LOP3.LUT R0, R25, R0, RZ, 0xfc, !PT ;  /* 0x0000000019007212 */ /* 0x000fe200078efcff */
[----:B------:R-:W-:Y:S01]  /*0190*/  IMAD R29, R2, -0x60, R3 ;  /* 0xffffffa0021d7824 */ /* 0x000fe200078e0203 */
[----:B------:R-:W-:Y:S02]  /*01a0*/  ISETP.LT.AND P3, PT, R6, 0x3c1, !P0 ;  /* 0x000003c10600780c */ /* 0x000fe40004761270 */
[----:B------:R-:W-:Y:S01]  /*01b0*/  ISETP.LT.AND P1, PT, R0, 0x3c1, !P0 ;  /* 0x000003c10000780c */ /* 0x000fe20004721270 */
[----:B------:R-:W-:Y:S01]  /*01c0*/  IMAD R3, R2, 0x16860, R29 ;  /* 0x0001686002037824 */ /* 0x000fe200078e021d */
[----:B------:R-:W-:-:S03]  /*01d0*/  ISETP.LT.AND P4, PT, R7, 0x3c1, !P0 ;  /* 0x000003c10700780c */ /* 0x000fc60004781270 */
[----:B------:R-:W-:Y:S02]  /*01e0*/  IMAD R17, R0, 0x60, R3 ;  /* 0x0000006000117824 */ /* 0x000fe400078e0203 */
[----:B------:R-:W2:Y:S02]  /*01f0*/  LDC.64 R2, c[0x0][0x218] ;  /* 0x00008600ff027b82 */ /* 0x000ea40000000a00 */
[C---:B------:R-:W-:Y:S02]  /*0200*/  VIADD R19, R17.reuse, 0x600 ;  /* 0x0000060011137836 */ /* 0x040fe40000000000 */
[C---:B------:R-:W-:Y:S02]  /*0210*/  VIADD R27, R17.reuse, 0xc00 ;  /* 0x00000c00111b7836 */ /* 0x040fe40000000000 */
[----:B------:R-:W-:Y:S01]  /*0220*/  VIADD R31, R17, 0x1200 ;  /* 0x00001200111f7836 */ /* 0x000fe20000000000 */
[----:B------:R-:W-:Y:S02]  /*0230*/  LOP3.LUT R0, R25, 0x3f, R24, 0xf8, !PT ;  /* 0x0000003f19007812 */ /* 0x000fe400078ef818 */
[----:B------:R-:W-:-:S02]  /*0240*/  SHF.R.U32.HI R25, RZ, 0x6, R24 ;  /* 0x00000006ff197819 */ /* 0x000fc40000011618 */
[----:B------:R-:W-:Y:S01]  /*0250*/  CS2R R6, SRZ ;  /* 0x0000000000067805 */ /* 0x000fe2000001ff00 */
[----:B-1----:R-:W-:-:S04]  /*0260*/  IMAD.WIDE R16, R17, 0x4, R4 ;  /* 0x0000000411107825 */ /* 0x002fc800078e0204 */
[----:B--2---:R-:W-:Y:S01]  /*0270*/  IMAD.WIDE R32, R29, 0x4, R2 ;  /* 0x000000041d207825 */ /* 0x004fe200078e0202 */
[----:B------:R-:W-:Y:S01]  /*0280*/  SGXT.U32 R25, R25, 0x2 ;  /* 0x000000021919781a */ /* 0x000fe20000000000 */
[----:B------:R-:W1:Y:S01]  /*0290*/  LDC.64 R2, c[0x0][0x220] ;  /* 0x00008800ff027b82 */ /* 0x000e620000000a00 */
[----:B------:R-:W2:Y:S01]  /*02a0*/  @P1 LDG.E.EL.128 R8, desc[UR6][R16.64] ;  /* 0x0000000610081981 */ /* 0x000ea2000c2e1d00 */
[----:B------:R-:W-:-:S04]  /*02b0*/  IMAD.WIDE R18, R19, 0x4, R4 ;  /* 0x0000000413127825 */ /* 0x000fc800078e0204 */
[----:B------:R-:W-:-:S04]  /*02c0*/  IMAD.WIDE R26, R27, 0x4, R4 ;  /* 0x000000041b1a7825 */ /* 0x000fc800078e0204 */
[----:B------:R-:W-:Y:S01]  /*02d0*/  IMAD.WIDE R30, R31, 0x4, R4 ;  /* 0x000000041f1e7825 */ /* 0x000fe200078e0204 */
[----:B------:R-:W-:Y:S02]  /*02e0*/  CS2R R4, SRZ ;  /* 0x0000000000047805 */ /* 0x000fe4000001ff00 */
[----:B------:R-:W-:Y:S02]  /*02f0*/  LOP3.LUT R28, R25, R28, RZ, 0xfc, !PT ;  /* 0x0000001c191c7212 */ /* 0x000fe400078efcff */
[----:B------:R-:W-:Y:S01]  /*0300*/  CS2R R24, SRZ ;  /* 0x0000000000187805 */ /* 0x000fe2000001ff00 */
[----:B------:R-:W3:Y:S04]  /*0310*/  @P2 LDG.E.EL.128 R20, desc[UR6][R18.64] ;  /* 0x0000000612142981 */ /* 0x000ee8000c2e1d00 */
[----:B------:R4:W5:Y:S01]  /*0320*/  @P3 LDG.E.EL.128 R4, desc[UR6][R26.64] ;  /* 0x000000061a043981 */ /* 0x000962000c2e1d00 */
[----:B-1----:R-:W-:Y:S01]  /*0330*/  IMAD.WIDE R2, R29, 0x4, R2 ;  /* 0x000000041d027825 */ /* 0x002fe200078e0202 */
[----:B0---4-:R-:W-:-:S02]  /*0340*/  CS2R R26, SRZ ;  /* 0x00000000001a7805 */ /* 0x011fc4000001ff00 */
[----:B------:R-:W-:Y:S02]  /*0350*/  CS2R R12, SRZ ;  /* 0x00000000000c7805 */ /* 0x000fe4000001ff00 */
[----:B------:R-:W-:Y:S02]  /*0360*/  CS2R R14, SRZ ;  /* 0x00000000000e7805 */ /* 0x000fe4000001ff00 */
[----:B------:R-:W-:Y:S02]  /*0370*/  CS2R R16, SRZ ;  /* 0x0000000000107805 */ /* 0x000fe4000001ff00 */
[----:B------:R-:W-:Y:S01]  /*0380*/  CS2R R18, SRZ ;  /* 0x0000000000127805 */ /* 0x000fe2000001ff00 */
[----:B------:R0:W4:Y:S04]  /*0390*/  @!P0 LDG.E.EL.128 R24, desc[UR6][R2.64] ;  /* 0x0000000602188981 */ /* 0x000128000c2e1d00 */
[----:B------:R-:W2:Y:S04]  /*03a0*/  @P4 LDG.E.EL.128 R12, desc[UR6][R30.64] ;  /* 0x000000061e0c4981 */ /* 0x000ea8000c2e1d00 */
[----:B------:R-:W2:Y:S01]  /*03b0*/  @!P0 LDG.E.EL.128 R16, desc[UR6][R32.64] ;  /* 0x0000000620108981 */ /* 0x000ea2000c2e1d00 */
[----:B0-----:R-:W-:-:S02]  /*03c0*/  IMAD.MOV.U32 R2, RZ, RZ, 0x3e800000 ;  /* 0x3e800000ff027424 */ /* 0x001fc400078e00ff */
[----:B----4-:R-:W-:Y:S01]  /*03d0*/  FADD R24, R24, 9.9999997473787516356e-06 ;  /* 0x3727c5ac18187421 */ /* 0x010fe20000000000 */
[----:B------:R-:W-:-:S05]  /*03e0*/  FADD R27, R27, 9.9999997473787516356e-06 ;  /* 0x3727c5ac1b1b7421 */ /* 0x000fca0000000000 */
[----:B------:R-:W0:Y:S01]  /*03f0*/  MUFU.SQRT R24, R24 ;  /* 0x0000001800187308 */ /* 0x000e220000002000 */
[C---:B--2---:R-:W-:Y:S01]  /*0400*/  FADD R8, -R16.reuse, R8 ;  /* 0x0000000810087221 */ /* 0x044fe20000000100 */
[C---:B---3--:R-:W-:Y:S01]  /*0410*/  FADD R20, -R16.reuse, R20 ;  /* 0x0000001410147221 */ /* 0x048fe20000000100 */
[C---:B-----5:R-:W-:Y:S01]  /*0420*/  FADD R4, -R16.reuse, R4 ;  /* 0x0000000410047221 */ /* 0x060fe20000000100 */
[----:B------:R-:W-:Y:S01]  /*0430*/  FADD R12, -R16, R12 ;  /* 0x0000000c100c7221 */ /* 0x000fe20000000100 */
[C---:B------:R-:W-:Y:S01]  /*0440*/  FADD R10, -R18.reuse, R10 ;  /* 0x0000000a120a7221 */ /* 0x040fe20000000100 */
[C---:B------:R-:W-:Y:S01]  /*0450*/  FADD R16, -R18.reuse, R22 ;  /* 0x0000001612107221 */ /* 0x040fe20000000100 */
[C---:B------:R-:W-:Y:S01]  /*0460*/  FADD R6, -R18.reuse, R6 ;  /* 0x0000000612067221 */ /* 0x040fe20000000100 */
[----:B------:R-:W-:Y:S02]  /*0470*/  FADD R18, -R18, R14 ;  /* 0x0000000e12127221 */ /* 0x000fe40000000100 */
[----:B------:R-:W1:Y:S01]  /*0480*/  MUFU.SQRT R14, R27 ;  /* 0x0000001b000e7308 */ /* 0x000e620000002000 */
[----:B------:R-:W-:Y:S01]  /*0490*/  FADD R26, R26, 9.9999997473787516356e-06 ;  /* 0x3727c5ac1a1a7421 */ /* 0x000fe20000000000 */
[C---:B------:R-:W-:Y:S01]  /*04a0*/  FADD R9, -R17.reuse, R9 ;  /* 0x0000000911097221 */ /* 0x040fe20000000100 */
[C---:B------:R-:W-:Y:S01]  /*04b0*/  FADD R21, -R17.reuse, R21 ;  /* 0x0000001511157221 */ /* 0x040fe20000000100 */
[C---:B------:R-:W-:Y:S01]  /*04c0*/  FADD R5, -R17.reuse, R5 ;  /* 0x0000000511057221 */ /* 0x040fe20000000100 */
[----:B------:R-:W-:Y:S01]  /*04d0*/  FADD R13, -R17, R13 ;  /* 0x0000000d110d7221 */ /* 0x000fe20000000100 */
[----:B0-----:R-:W-:-:S02]  /*04e0*/  FSETP.GT.AND P6, PT, R24, 8.50705917302346158658e+37, PT ;  /* 0x7e8000001800780b */ /* 0x001fc40003fc4000 */
[----:B------:R-:W0:Y:S01]  /*04f0*/  MUFU.SQRT R17, R26 ;  /* 0x0000001a00117308 */ /* 0x000e220000002000 */
[----:B------:R-:W-:Y:S01]  /*0500*/  FADD R25, R25, 9.9999997473787516356e-06 ;  /* 0x3727c5ac19197421 */ /* 0x000fe20000000000 */
[----:B------:R-:W-:Y:S02]  /*0510*/  FSETP.GEU.AND P1, PT, R24, 1.175494350822287508e-38, PT ;  /* 0x008000001800780b */ /* 0x000fe40003f2e000 */
[----:B-1----:R-:W-:-:S04]  /*0520*/  FSETP.GT.AND P4, PT, R14, 8.50705917302346158658e+37, PT ;  /* 0x7e8000000e00780b */ /* 0x002fc80003f84000 */
[----:B------:R-:W1:Y:S01]  /*0530*/  MUFU.SQRT R25, R25 ;  /* 0x0000001900197308 */ /* 0x000e620000002000 */
[----:B------:R-:W-:Y:S02]  /*0540*/  FSETP.GEU.AND P5, PT, R14, 1.175494350822287508e-38, PT ;  /* 0x008000000e00780b */ /* 0x000fe40003fae000 */
[----:B------:R-:W-:Y:S01]  /*0550*/  FSEL R30, R2, 1, P6 ;  /* 0x3f800000021e7808 */ /* 0x000fe20003000000 */
[----:B------:R-:W-:Y:S01]  /*0560*/  @P6 FMUL R24, R24, 0.25 ;  /* 0x3e80000018186820 */ /* 0x000fe20000400000 */
[----:B0-----:R-:W-:-:S03]  /*0570*/  FSETP.GT.AND P6, PT, R17, 8.50705917302346158658e+37, PT ;  /* 0x7e8000001100780b */ /* 0x001fc60003fc4000 */
[----:B------:R-:W-:Y:S01]  /*0580*/  @!P1 FMUL R24, R24, 16777216 ;  /* 0x4b80000018189820 */ /* 0x000fe20000400000 */
[----:B------:R-:W-:Y:S01]  /*0590*/  @!P1 FMUL R30, R30, 16777216 ;  /* 0x4b8000001e1e9820 */ /* 0x000fe20000400000 */
[----:B------:R-:W-:Y:S01]  /*05a0*/  FSETP.GEU.AND P1, PT, R17, 1.175494350822287508e-38, PT ;  /* 0x008000001100780b */ /* 0x000fe20003f2e000 */
[----:B------:R-:W-:Y:S01]  /*05b0*/  @P4 FMUL R14, R14, 0.25 ;  /* 0x3e8000000e0e4820 */ /* 0x000fe20000400000 */
[----:B-1----:R-:W-:-:S03]  /*05c0*/  FSETP.GT.AND P2, PT, R25, 8.50705917302346158658e+37, PT ;  /* 0x7e8000001900780b */ /* 0x002fc60003f44000 */
[----:B------:R-:W-:Y:S01]  /*05d0*/  @!P5 FMUL R14, R14, 16777216 ;  /* 0x4b8000000e0ed820 */ /* 0x000fe20000400000 */
[----:B------:R-:W-:Y:S02]  /*05e0*/  FSETP.GEU.AND P3, PT, R25, 1.175494350822287508e-38, PT ;  /* 0x008000001900780b */ /* 0x000fe40003f6e000 */
[----:B------:R-:W-:-:S03]  /*05f0*/  @P6 FMUL R17, R17, 0.25 ;  /* 0x3e80000011116820 */ /* 0x000fc60000400000 */
[----:B------:R-:W0:Y:S01]  /*0600*/  MUFU.RCP R14, R14 ;  /* 0x0000000e000e7308 */ /* 0x000e220000001000 */
[C---:B------:R-:W-:Y:S01]  /*0610*/  FADD R11, -R19.reuse, R11 ;  /* 0x0000000b130b7221 */ /* 0x040fe20000000100 */
[C---:B------:R-:W-:Y:S01]  /*0620*/  FADD R22, -R19.reuse, R23 ;  /* 0x0000001713167221 */ /* 0x040fe20000000100 */
[----:B------:R-:W-:Y:S01]  /*0630*/  FADD R7, -R19, R7 ;  /* 0x0000000713077221 */ /* 0x000fe20000000100 */
[----:B------:R-:W-:Y:S01]  /*0640*/  @!P1 FMUL R17, R17, 16777216 ;  /* 0x4b80000011119820 */ /* 0x000fe20000400000 */
[----:B------:R-:W-:Y:S01]  /*0650*/  FADD R19, -R19, R15 ;  /* 0x0000000f13137221 */ /* 0x000fe20000000100 */
[----:B------:R-:W-:Y:S01]  /*0660*/  FSEL R15, R2, 1, P4 ;  /* 0x3f800000020f7808 */ /* 0x000fe20002000000 */
[----:B------:R-:W-:-:S03]  /*0670*/  @P2 FMUL R25, R25, 0.25 ;  /* 0x3e80000019192820 */ /* 0x000fc60000400000 */
[----:B------:R-:W1:Y:S01]  /*0680*/  MUFU.RCP R17, R17 ;  /* 0x0000001100117308 */ /* 0x000e620000001000 */
[----:B------:R-:W-:Y:S01]  /*0690*/  @!P5 FMUL R15, R15, 16777216 ;  /* 0x4b8000000f0fd820 */ /* 0x000fe20000400000 */
[----:B------:R-:W-:-:S03]  /*06a0*/  @!P3 FMUL R25, R25, 16777216 ;  /* 0x4b8000001919b820 */ /* 0x000fc60000400000 */
[----:B0-----:R-:W-:Y:S01]  /*06b0*/  FMUL R26, R14, R15 ;  /* 0x0000000f0e1a7220 */ /* 0x001fe20000400000 */
[C---:B------:R-:W-:Y:S02]  /*06c0*/  FSEL R14, R2.reuse, 1, P6 ;  /* 0x3f800000020e7808 */ /* 0x040fe40003000000 */
[----:B------:R1:W0:Y:S01]  /*06d0*/  MUFU.RCP R34, R25 ;  /* 0x0000001900227308 */ /* 0x0002220000001000 */
[----:B------:R-:W-:Y:S02]  /*06e0*/  FSEL R3, R2, 1, P2 ;  /* 0x3f80000002037808 */ /* 0x000fe40001000000 */
[----:B------:R-:W-:-:S03]  /*06f0*/  @!P1 FMUL R14, R14, 16777216 ;  /* 0x4b8000000e0e9820 */ /* 0x000fc60000400000 */
[----:B------:R-:W-:Y:S01]  /*0700*/  @!P3 FMUL R3, R3, 16777216 ;  /* 0x4b8000000303b820 */ /* 0x000fe20000400000 */
[----:B-1----:R-:W-:Y:S01]  /*0710*/  FMUL R25, R17, R14 ;  /* 0x0000000e11197220 */ /* 0x002fe20000400000 */
[----:B------:R1:W2:Y:S03]  /*0720*/  MUFU.RCP R27, R24 ;  /* 0x00000018001b7308 */ /* 0x0002a60000001000 */
[----:B------:R-:W-:Y:S01]  /*0730*/  FMUL R15, R25, R6 ;  /* 0x00000006190f7220 */ /* 0x000fe20000400000 */
[----:B0-----:R-:W-:Y:S02]  /*0740*/  FMUL R34, R34, R3 ;  /* 0x0000000322227220 */ /* 0x001fe40000400000 */
[----:B------:R-:W0:Y:S01]  /*0750*/  LDC.64 R2, c[0x0][0x228] ;  /* 0x00008a00ff027b82 */ /* 0x000e220000000a00 */
[----:B-1----:R-:W-:-:S07]  /*0760*/  FMUL R24, R26, R7 ;  /* 0x000000071a187220 */ /* 0x002fce0000400000 */
[----:B------:R-:W1:Y:S01]  /*0770*/  LDC.64 R6, c[0x0][0x230] ;  /* 0x00008c00ff067b82 */ /* 0x000e620000000a00 */
[C---:B------:R-:W-:Y:S01]  /*0780*/  FMUL R14, R26.reuse, R19 ;  /* 0x000000131a0e7220 */ /* 0x040fe20000400000 */
[C---:B------:R-:W-:Y:S01]  /*0790*/  FMUL R22, R26.reuse, R22 ;  /* 0x000000161a167220 */ /* 0x040fe20000400000 */
[----:B--2---:R-:W-:Y:S01]  /*07a0*/  FMUL R27, R27, R30 ;  /* 0x0000001e1b1b7220 */ /* 0x004fe20000400000 */
[----:B------:R-:W-:Y:S01]  /*07b0*/  FMUL R26, R26, R11 ;  /* 0x0000000b1a1a7220 */ /* 0x000fe20000400000 */
[C---:B------:R-:W-:Y:S01]  /*07c0*/  FMUL R23, R25.reuse, R18 ;  /* 0x0000001219177220 */ /* 0x040fe20000400000 */
[C---:B------:R-:W-:Y:S01]  /*07d0*/  FMUL R11, R25.reuse, R16 ;  /* 0x00000010190b7220 */ /* 0x040fe20000400000 */
[----:B------:R-:W-:Y:S01]  /*07e0*/  FMUL R25, R25, R10 ;  /* 0x0000000a19197220 */ /* 0x000fe20000400000 */
[C---:B------:R-:W-:Y:S01]  /*07f0*/  FMUL R10, R34.reuse, R13 ;  /* 0x0000000d220a7220 */ /* 0x040fe20000400000 */
[C---:B------:R-:W-:Y:S01]  /*0800*/  FMUL R30, R34.reuse, R5 ;  /* 0x00000005221e7220 */ /* 0x040fe20000400000 */
[C---:B------:R-:W-:Y:S01]  /*0810*/  FMUL R32, R34.reuse, R21 ;  /* 0x0000001522207220 */ /* 0x040fe20000400000 */
[----:B------:R-:W-:Y:S01]  /*0820*/  FMUL R34, R34, R9 ;  /* 0x0000000922227220 */ /* 0x000fe20000400000 */
[C---:B------:R-:W-:Y:S01]  /*0830*/  FMUL R13, R27.reuse, R8 ;  /* 0x000000081b0d7220 */ /* 0x040fe20000400000 */
[----:B------:R-:W-:Y:S01]  /*0840*/  FMUL R31, R27, R4 ;  /* 0x000000041b1f7220 */ /* 0x000fe20000400000 */
[----:B------:R-:W-:-:S02]  /*0850*/  CS2R R16, SRZ ;  /* 0x0000000000107805 */ /* 0x000fc4000001ff00 */
[----:B------:R-:W-:Y:S02]  /*0860*/  CS2R R18, SRZ ;  /* 0x0000000000127805 */ /* 0x000fe4000001ff00 */
[----:B------:R-:W-:Y:S01]  /*0870*/  CS2R R4, SRZ ;  /* 0x0000000000047805 */ /* 0x000fe2000001ff00 */
[----:B0-----:R-:W-:-:S05]  /*0880*/  IMAD.WIDE R2, R29, 0x4, R2 ;  /* 0x000000041d027825 */ /* 0x001fca00078e0202 */
[----:B------:R0:W2:Y:S01]  /*0890*/  @!P0 LDG.E.EL.128 R16, desc[UR6][R2.64] ;  /* 0x0000000602108981 */ /* 0x0000a2000c2e1d00 */
[----:B-1----:R-:W-:Y:S01]  /*08a0*/  IMAD.WIDE R8, R29, 0x4, R6 ;  /* 0x000000041d087825 */ /* 0x002fe200078e0206 */
[----:B------:R-:W-:-:S06]  /*08b0*/  CS2R R6, SRZ ;  /* 0x0000000000067805 */ /* 0x000fcc000001ff00 */
[----:B------:R-:W2:Y:S01]  /*08c0*/  @!P0 LDG.E.EL.128 R4, desc[UR6][R8.64] ;  /* 0x0000000608048981 */ /* 0x000ea2000c2e1d00 */
[----:B0-----:R-:W0:Y:S01]  /*08d0*/  S2R R3, SR_TID.X ;  /* 0x0000000000037919 */ /* 0x001e220000002100 */
[----:B------:R-:W1:Y:S01]  /*08e0*/  S2UR UR5, SR_CgaCtaId ;  /* 0x00000000000579c3 */ /* 0x000e620000008800 */
[C---:B------:R-:W-:Y:S01]  /*08f0*/  FMUL R33, R27.reuse, R20 ;  /* 0x000000141b217220 */ /* 0x040fe20000400000 */
[----:B------:R-:W-:Y:S01]  /*0900*/  FMUL R21, R27, R12 ;  /* 0x0000000c1b157220 */ /* 0x000fe20000400000 */
[----:B------:R-:W-:Y:S02]  /*0910*/  UMOV UR4, 0x400 ;  /* 0x0000040000047882 */ /* 0x000fe40000000000 */
[----:B-1----:R-:W-:Y:S01]  /*0920*/  UPRMT UR4, UR5, 0x654, UR4 ;  /* 0x0000065405047896 */ /* 0x002fe20008000004 */
[----:B------:R-:W-:-:S04]  /*0930*/  ISETP.GE.AND P0, PT, R0, 0x3c1, PT ;  /* 0x000003c10000780c */ /* 0x000fc80003f06270 */
[----:B------:R-:W-:Y:S01]  /*0940*/  ISETP.LT.AND P6, PT, R28, 0x180, !P0 ;  /* 0x000001801c00780c */ /* 0x000fe200047c1270 */
[-CC-:B--2---:R-:W-:Y:S01]  /*0950*/  FFMA R13, R13, R16.reuse, R4.reuse ;  /* 0x000000100d0d7223 */ /* 0x184fe20000000004 */
[-CC-:B------:R-:W-:Y:S01]  /*0960*/  FFMA R12, R33, R16.reuse, R4.reuse ;  /* 0x00000010210c7223 */ /* 0x180fe20000000004 */
[-CC-:B------:R-:W-:Y:S01]  /*0970*/  FFMA R2, R31, R16.reuse, R4.reuse ;  /* 0x000000101f027223 */ /* 0x180fe20000000004 */
[----:B------:R-:W-:Y:S01]  /*0980*/  FFMA R4, R21, R16, R4 ;  /* 0x0000001015047223 */ /* 0x000fe20000000004 */
[-CC-:B------:R-:W-:Y:S01]  /*0990*/  FFMA R34, R34, R17.reuse, R5.reuse ;  /* 0x0000001122227223 */ /* 0x180fe20000000005 */
[-CC-:B------:R-:W-:Y:S01]  /*09a0*/  FFMA R32, R32, R17.reuse, R5.reuse ;  /* 0x0000001120207223 */ /* 0x180fe20000000005 */
[-CC-:B------:R-:W-:Y:S01]  /*09b0*/  FFMA R30, R30, R17.reuse, R5.reuse ;  /* 0x000000111e1e7223 */ /* 0x180fe20000000005 */
[----:B------:R-:W-:Y:S01]  /*09c0*/  FFMA R10, R10, R17, R5 ;  /* 0x000000110a0a7223 */ /* 0x000fe20000000005 */
[-CC-:B------:R-:W-:Y:S01]  /*09d0*/  FFMA R25, R25, R18.reuse, R6.reuse ;  /* 0x0000001219197223 */ /* 0x180fe20000000006 */
[-CC-:B------:R-:W-:Y:S01]  /*09e0*/  FFMA R11, R11, R18.reuse, R6.reuse ;  /* 0x000000120b0b7223 */ /* 0x180fe20000000006 */
[-CC-:B------:R-:W-:Y:S01]  /*09f0*/  FFMA R16, R15, R18.reuse, R6.reuse ;  /* 0x000000120f107223 */ /* 0x180fe20000000006 */
[----:B------:R-:W-:Y:S01]  /*0a00*/  FFMA R23, R23, R18, R6 ;  /* 0x0000001217177223 */ /* 0x000fe20000000006 */
[----:B0-----:R-:W-:Y:S01]  /*0a10*/  IMAD.SHL.U32 R5, R3, 0x100, RZ ;  /* 0x0000010003057824 */ /* 0x001fe200078e00ff */
[----:B------:R-:W-:-:S04]  /*0a20*/  SHF.R.U32.HI R18, RZ, 0x4, R3 ;  /* 0x00000004ff127819 */ /* 0x000fc80000011603 */
[----:B------:R-:W-:Y:S02]  /*0a30*/  SGXT.U32 R18, R18, 0x4 ;  /* 0x000000041212781a */ /* 0x000fe40000000000 */
[----:B------:R-:W-:-:S04]  /*0a40*/  LOP3.LUT R5, R5, 0xf00, RZ, 0xc0, !PT ;  /* 0x00000f0005057812 */ /* 0x000fc800078ec0ff */
[C---:B------:R-:W-:Y:S02]  /*0a50*/  LOP3.LUT R18, R5.reuse, R18, RZ, 0xfc, !PT ;  /* 0x0000001205127212 */ /* 0x040fe400078efcff */
[C---:B------:R-:W-:Y:S02]  /*0a60*/  LEA.HI R21, R5.reuse, UR4, RZ, 0x1c ;  /* 0x0000000405157c11 */ /* 0x040fe4000f8fe0ff */
[C---:B------:R-:W-:Y:S02]  /*0a70*/  LOP3.LUT R6, R5.reuse, 0x40, RZ, 0xfc, !PT ;  /* 0x0000004005067812 */ /* 0x040fe400078efcff */
[C---:B------:R-:W-:Y:S02]  /*0a80*/  LOP3.LUT R8, R5.reuse, 0x80, RZ, 0xfc, !PT ;  /* 0x0000008005087812 */ /* 0x040fe400078efcff */
[----:B------:R-:W-:Y:S02]  /*0a90*/  LOP3.LUT R9, R5, 0xc0, RZ, 0xfc, !PT ;  /* 0x000000c005097812 */ /* 0x000fe400078efcff */
[----:B------:R-:W-:Y:S01]  /*0aa0*/  LOP3.LUT R5, R28, 0x38, RZ, 0xfc, !PT ;  /* 0x000000381c057812 */ /* 0x000fe200078efcff */
[-CC-:B------:R-:W-:Y:S01]  /*0ab0*/  FFMA R26, R26, R19.reuse, R7.reuse ;  /* 0x000000131a1a7223 */ /* 0x180fe20000000007 */
[-CC-:B------:R-:W-:Y:S01]  /*0ac0*/  FFMA R22, R22, R19.reuse, R7.reuse ;  /* 0x0000001316167223 */ /* 0x180fe20000000007 */
[-CC-:B------:R-:W-:Y:S01]  /*0ad0*/  FFMA R20, R24, R19.reuse, R7.reuse ;  /* 0x0000001318147223 */ /* 0x180fe20000000007 */
[----:B------:R-:W-:Y:S01]  /*0ae0*/  FFMA R14, R14, R19, R7 ;  /* 0x000000130e0e7223 */ /* 0x000fe20000000007 */
[----:B------:R-:W-:Y:S01]  /*0af0*/  LEA.HI R7, R6, UR4, RZ, 0x1c ;  /* 0x0000000406077c11 */ /* 0x000fe2000f8fe0ff */
[----:B------:R-:W-:-:S04]  /*0b00*/  IMAD.HI R6, R5, 0x2aaaaaab, RZ ;  /* 0x2aaaaaab05067827 */ /* 0x000fc800078e02ff */
[----:B------:R-:W-:Y:S01]  /*0b10*/  IMAD R24, R18, 0x4, R7 ;  /* 0x0000000412187824 */ /* 0x000fe200078e0207 */
[----:B------:R-:W-:-:S04]  /*0b20*/  SHF.R.U32.HI R7, RZ, 0x1f, R6 ;  /* 0x0000001fff077819 */ /* 0x000fc80000011606 */
[----:B------:R-:W-:-:S05]  /*0b30*/  LEA.HI.SX32 R6, R6, R7, 0x1c ;  /* 0x0000000706067211 */ /* 0x000fca00078fe2ff */
[----:B------:R-:W-:Y:S01]  /*0b40*/  IMAD R7, R6, -0x60, R5 ;  /* 0xffffffa006077824 */ /* 0x000fe200078e0205 */
[----:B------:R-:W-:-:S03]  /*0b50*/  ISETP.LT.AND P2, PT, R5, 0x180, !P0 ;  /* 0x000001800500780c */ /* 0x000fc60004741270 */
[----:B------:R-:W-:-:S04]  /*0b60*/  IMAD R7, R7, 0x3c1, R0 ;  /* 0x000003c107077824 */ /* 0x000fc800078e0200 */
[----:B------:R-:W-:Y:S01]  /*0b70*/  IMAD R5, R6, 0x258a0, R7 ;  /* 0x000258a006057824 */ /* 0x000fe200078e0207 */
[----:B------:R-:W-:-:S05]  /*0b80*/  LOP3.LUT R6, R28, 0x34, RZ, 0xfc, !PT ;  /* 0x000000341c067812 */ /* 0x000fca00078efcff */
[----:B------:R-:W-:Y:S01]  /*0b90*/  IMAD.HI R7, R6, 0x2aaaaaab, RZ ;  /* 0x2aaaaaab06077827 */ /* 0x000fe200078e02ff */
[----:B------:R-:W-:-:S04]  /*0ba0*/  LEA.HI R17, R8, UR4, RZ, 0x1c ;  /* 0x0000000408117c11 */ /* 0x000fc8000f8fe0ff */
[----:B------:R-:W-:Y:S02]  /*0bb0*/  SHF.R.U32.HI R8, RZ, 0x1f, R7 ;  /* 0x0000001fff087819 */ /* 0x000fe40000011607 */
[----:B------:R-:W-:Y:S02]  /*0bc0*/  LEA.HI R9, R9, UR4, RZ, 0x1c ;  /* 0x0000000409097c11 */ /* 0x000fe4000f8fe0ff */
[----:B------:R-:W-:Y:S01]  /*0bd0*/  LEA.HI.SX32 R7, R7, R8, 0x1c ;  /* 0x0000000807077211 */ /* 0x000fe200078fe2ff */
[C---:B------:R-:W-:Y:S01]  /*0be0*/  IMAD R21, R18.reuse, 0x4, R21 ;  /* 0x0000000412157824 */ /* 0x040fe200078e0215 */
[----:B------:R-:W-:Y:S01]  /*0bf0*/  FSETP.GEU.AND P1, PT, R13, RZ, PT ;  /* 0x000000ff0d00720b */ /* 0x000fe20003f2e000 */
[C---:B------:R-:W-:Y:S02]  /*0c00*/  IMAD R17, R18.reuse, 0x4, R17 ;  /* 0x0000000412117824 */ /* 0x040fe400078e0211 */
[----:B------:R-:W-:Y:S02]  /*0c10*/  IMAD R18, R18, 0x4, R9 ;  /* 0x0000000412127824 */ /* 0x000fe400078e0209 */
[----:B------:R-:W-:Y:S01]  /*0c20*/  IMAD R9, R7, -0x60, R6 ;  /* 0xffffffa007097824 */ /* 0x000fe200078e0206 */
[----:B------:R-:W-:-:S02]  /*0c30*/  FSEL R36, R13, RZ, P1 ;  /* 0x000000ff0d247208 */ /* 0x000fc40000800000 */
[----:B------:R-:W-:Y:S01]  /*0c40*/  ISETP.LT.AND P1, PT, R6, 0x180, !P0 ;  /* 0x000001800600780c */ /* 0x000fe20004721270 */
[----:B------:R-:W-:Y:S01]  /*0c50*/  IMAD R8, R9, 0x3c1, R0 ;  /* 0x000003c109087824 */ /* 0x000fe200078e0200 */
[----:B------:R-:W-:-:S03]  /*0c60*/  LOP3.LUT R6, R28, 0x20, RZ, 0xfc, !PT ;  /* 0x000000201c067812 */ /* 0x000fc600078efcff */
[----:B------:R-:W-:Y:S02]  /*0c70*/  IMAD R7, R7, 0x258a0, R8 ;  /* 0x000258a007077824 */ /* 0x000fe400078e0208 */
[----:B------:R-:W-:-:S05]  /*0c80*/  IMAD.HI R8, R6, 0x2aaaaaab, RZ ;  /* 0x2aaaaaab06087827 */ /* 0x000fca00078e02ff */
[----:B------:R-:W-:Y:S02]  /*0c90*/  SHF.R.U32.HI R9, RZ, 0x1f, R8 ;  /* 0x0000001fff097819 */ /* 0x000fe40000011608 */
[----:B------:R-:W-:Y:S02]  /*0ca0*/  P2R R19, PR, RZ, 0x4 ;  /* 0x00000004ff137803 */ /* 0x000fe40000000000 */
[----:B------:R-:W-:Y:S02]  /*0cb0*/  LEA.HI.SX32 R9, R8, R9, 0x1c ;  /* 0x0000000908097211 */ /* 0x000fe400078fe2ff */
[C---:B------:R-:W-:Y:S02]  /*0cc0*/  FSETP.GEU.AND P2, PT, R34.reuse, RZ, PT ;  /* 0x000000ff2200720b */ /* 0x040fe40003f4e000 */
[----:B------:R-:W-:Y:S01]  /*0cd0*/  FSETP.GEU.AND P3, PT, R25, RZ, PT ;  /* 0x000000ff1900720b */ /* 0x000fe20003f6e000 */
[----:B------:R-:W-:Y:S01]  /*0ce0*/  IMAD R13, R9, -0x60, R6 ;  /* 0xffffffa0090d7824 */ /* 0x000fe200078e0206 */
[----:B------:R-:W-:-:S02]  /*0cf0*/  FSEL R15, R34, RZ, P2 ;  /* 0x000000ff220f7208 */ /* 0x000fc40001000000 */
[----:B------:R-:W-:Y:S01]  /*0d00*/  ISETP.LT.AND P2, PT, R6, 0x180, !P0 ;  /* 0x000001800600780c */ /* 0x000fe20004741270 */
[----:B------:R-:W-:Y:S01]  /*0d10*/  IMAD R6, R13, 0x3c1, R0 ;  /* 0x000003c10d067824 */ /* 0x000fe200078e0200 */
[----:B------:R-:W-:Y:S02]  /*0d20*/  FSEL R8, R25, RZ, P3 ;  /* 0x000000ff19087208 */ /* 0x000fe40001800000 */
[----:B------:R-:W-:Y:S01]  /*0d30*/  FSETP.GEU.AND P4, PT, R26, RZ, PT ;  /* 0x000000ff1a00720b */ /* 0x000fe20003f8e000 */
[----:B------:R-:W-:Y:S01]  /*0d40*/  STS [R21], R36 ;  /* 0x0000002415007388 */ /* 0x000fe20000000800 */
[C---:B------:R-:W-:Y:S01]  /*0d50*/  FSETP.GEU.AND P3, PT, R12.reuse, RZ, PT ;  /* 0x000000ff0c00720b */ /* 0x040fe20003f6e000 */
[----:B------:R-:W-:Y:S02]  /*0d60*/  IMAD R9, R9, 0x258a0, R6 ;  /* 0x000258a009097824 */ /* 0x000fe400078e0206 */
[----:B------:R0:W-:Y:S01]  /*0d70*/  STS [R24+0x100], R15 ;  /* 0x0001000f18007388 */ /* 0x0001e20000000800 */
[----:B------:R-:W-:-:S02]  /*0d80*/  FSEL R34, R12, RZ, P3 ;  /* 0x000000ff0c227208 */ /* 0x000fc40001800000 */
[----:B------:R-:W-:Y:S02]  /*0d90*/  FSETP.GEU.AND P3, PT, R11, RZ, PT ;  /* 0x000000ff0b00720b */ /* 0x000fe40003f6e000 */
[----:B------:R-:W-:Y:S02]  /*0da0*/  LOP3.LUT R6, R28, 0x30, RZ, 0xfc, !PT ;  /* 0x000000301c067812 */ /* 0x000fe400078efcff */
[----:B0-----:R-:W-:Y:S02]  /*0db0*/  FSEL R15, R26, RZ, P4 ;  /* 0x000000ff1a0f7208 */ /* 0x001fe40002000000 */
[C---:B------:R-:W-:Y:S01]  /*0dc0*/  FSETP.GEU.AND P4, PT, R32.reuse, RZ, PT ;  /* 0x000000ff2000720b */ /* 0x040fe20003f8e000 */
[----:B------:R0:W-:Y:S03]  /*0dd0*/  STS [R17+0x200], R8 ;  /* 0x0002000811007388 */ /* 0x0001e60000000800 */
[----:B------:R-:W-:-:S02]  /*0de0*/  FSEL R25, R32, RZ, P4 ;  /* 0x000000ff20197208 */ /* 0x000fc40002000000 */
[----:B------:R-:W-:Y:S01]  /*0df0*/  FSEL R32, R11, RZ, P3 ;  /* 0x000000ff0b207208 */ /* 0x000fe20001800000 */
[----:B------:R-:W-:Y:S01]  /*0e00*/  IMAD.HI R11, R6, 0x2aaaaaab, RZ ;  /* 0x2aaaaaab060b7827 */ /* 0x000fe200078e02ff */
[C---:B0-----:R-:W-:Y:S02]  /*0e10*/  LOP3.LUT R8, R28.reuse, 0x2c, RZ, 0xfc, !PT ;  /* 0x0000002c1c087812 */ /* 0x041fe400078efcff */
[----:B------:R-:W-:Y:S02]  /*0e20*/  LOP3.LUT R12, R28, 0x1c, RZ, 0xfc, !PT ;  /* 0x0000001c1c0c7812 */ /* 0x000fe400078efcff */
[----:B------:R-:W-:Y:S01]  /*0e30*/  SHF.R.U32.HI R26, RZ, 0x1f, R11 ;  /* 0x0000001fff1a7819 */ /* 0x000fe2000001160b */
[----:B------:R-:W-:Y:S01]  /*0e40*/  IMAD.HI R13, R8, 0x2aaaaaab, RZ ;  /* 0x2aaaaaab080d7827 */ /* 0x000fe200078e02ff */
[----:B------:R0:W-:Y:S02]  /*0e50*/  STS [R18+0x300], R15 ;  /* 0x0003000f12007388 */ /* 0x0001e40000000800 */
[----:B------:R-:W-:-:S02]  /*0e60*/  LEA.HI.SX32 R11, R11, R26, 0x1c ;  /* 0x0000001a0b0b7211 */ /* 0x000fc400078fe2ff */
[----:B------:R-:W-:Y:S01]  /*0e70*/  SHF.R.U32.HI R26, RZ, 0x1f, R13 ;  /* 0x0000001fff1a7819 */ /* 0x000fe2000001160d */
[----:B0-----:R-:W-:-:S03]  /*0e80*/  IMAD.HI R15, R12, 0x2aaaaaab, RZ ;  /* 0x2aaaaaab0c0f7827 */ /* 0x001fc600078e02ff */
[----:B------:R-:W-:Y:S02]  /*0e90*/  LEA.HI.SX32 R13, R13, R26, 0x1c ;  /* 0x0000001a0d0d7211 */ /* 0x000fe400078fe2ff */
[----:B------:R-:W-:Y:S01]  /*0ea0*/  SHF.R.U32.HI R26, RZ, 0x1f, R15 ;  /* 0x0000001fff1a7819 */ /* 0x000fe2000001160f */
[----:B------:R-:W-:Y:S01]  /*0eb0*/  STS [R21+0x40], R34 ;  /* 0x0000402215007388 */ /* 0x000fe20000000800 */
[----:B------:R-:W-:Y:S02]  /*0ec0*/  FSETP.GEU.AND P4, PT, R2, RZ, PT ;  /* 0x000000ff0200720b */ /* 0x000fe40003f8e000 */
[----:B------:R-:W-:Y:S01]  /*0ed0*/  LEA.HI.SX32 R15, R15, R26, 0x1c ;  /* 0x0000001a0f0f7211 */ /* 0x000fe200078fe2ff */
[----:B------:R0:W-:Y:S01]  /*0ee0*/  STS [R24+0x140], R25 ;  /* 0x0001401918007388 */ /* 0x0001e20000000800 */
[----:B------:R-:W-:Y:S02]  /*0ef0*/  FSETP.GEU.AND P5, PT, R22, RZ, PT ;  /* 0x000000ff1600720b */ /* 0x000fe40003fae000 */
[----:B------:R-:W-:-:S02]  /*0f00*/  FSEL R2, R2, RZ, P4 ;  /* 0x000000ff02027208 */ /* 0x000fc40002000000 */
[----:B------:R-:W-:Y:S02]  /*0f10*/  FSETP.GEU.AND P4, PT, R16, RZ, PT ;  /* 0x000000ff1000720b */ /* 0x000fe40003f8e000 */
[----:B------:R-:W-:Y:S01]  /*0f20*/  ISETP.LT.AND P3, PT, R12, 0x180, !P0 ;  /* 0x000001800c00780c */ /* 0x000fe20004761270 */
[----:B0-----:R-:W-:-:S04]  /*0f30*/  IMAD R25, R15, -0x60, R12 ;  /* 0xffffffa00f197824 */ /* 0x001fc800078e020c */
[----:B------:R-:W-:Y:S01]  /*0f40*/  IMAD R12, R25, 0x3c1, R0 ;  /* 0x000003c1190c7824 */ /* 0x000fe200078e0200 */
[----:B------:R-:W-:Y:S02]  /*0f50*/  FSEL R25, R22, RZ, P5 ;  /* 0x000000ff16197208 */ /* 0x000fe40002800000 */
[----:B------:R-:W-:Y:S02]  /*0f60*/  FSETP.GEU.AND P5, PT, R30, RZ, PT ;  /* 0x000000ff1e00720b */ /* 0x000fe40003fae000 */
[----:B------:R-:W-:Y:S02]  /*0f70*/  FSEL R22, R16, RZ, P4 ;  /* 0x000000ff10167208 */ /* 0x000fe40002000000 */
[----:B------:R-:W-:Y:S01]  /*0f80*/  FSETP.GEU.AND P4, PT, R4, RZ, PT ;  /* 0x000000ff0400720b */ /* 0x000fe20003f8e000 */
[----:B------:R-:W-:Y:S01]  /*0f90*/  STS [R17+0x240], R32 ;  /* 0x0002402011007388 */ /* 0x000fe20000000800 */
[----:B------:R-:W-:Y:S01]  /*0fa0*/  FSEL R27, R30, RZ, P5 ;  /* 0x000000ff1e1b7208 */ /* 0x000fe20002800000 */
[----:B------:R-:W-:Y:S01]  /*0fb0*/  IMAD R15, R15, 0x258a0, R12 ;  /* 0x000258a00f0f7824 */ /* 0x000fe200078e020c */
[----:B------:R-:W-:Y:S01]  /*0fc0*/  FSEL R30, R4, RZ, P4 ;  /* 0x000000ff041e7208 */ /* 0x000fe20002000000 */
[----:B------:R0:W-:Y:S01]  /*0fd0*/  STS [R18+0x340], R25 ;  /* 0x0003401912007388 */ /* 0x0001e20000000800 */
[----:B------:R-:W-:-:S02]  /*0fe0*/  FSETP.GEU.AND P5, PT, R20, RZ, PT ;  /* 0x000000ff1400720b */ /* 0x000fc40003fae000 */
[C---:B------:R-:W-:Y:S01]  /*0ff0*/  LOP3.LUT R4, R28.reuse, 0x28, RZ, 0xfc, !PT ;  /* 0x000000281c047812 */ /* 0x040fe200078efcff */
[----:B------:R1:W-:Y:S01]  /*1000*/  STS [R21+0x80], R2 ;  /* 0x0000800215007388 */ /* 0x0003e20000000800 */
[----:B------:R-:W-:Y:S02]  /*1010*/  LOP3.LUT R12, R28, 0x24, RZ, 0xfc, !PT ;  /* 0x000000241c0c7812 */ /* 0x000fe400078efcff */
[----:B------:R-:W-:Y:S01]  /*1020*/  FSEL R29, R20, RZ, P5 ;  /* 0x000000ff141d7208 */ /* 0x000fe20002800000 */
[----:B------:R-:W-:Y:S01]  /*1030*/  STS [R24+0x180], R27 ;  /* 0x0001801b18007388 */ /* 0x000fe20000000800 */
[----:B------:R-:W-:Y:S01]  /*1040*/  FSETP.GEU.AND P5, PT, R10, RZ, PT ;  /* 0x000000ff0a00720b */ /* 0x000fe20003fae000 */
[----:B0-----:R-:W-:Y:S01]  /*1050*/  IMAD.HI R25, R4, 0x2aaaaaab, RZ ;  /* 0x2aaaaaab04197827 */ /* 0x001fe200078e02ff */
[----:B-1----:R-:W-:Y:S01]  /*1060*/  LOP3.LUT R2, R28, 0x18, RZ, 0xfc, !PT ;  /* 0x000000181c027812 */ /* 0x002fe200078efcff */
[----:B------:R0:W-:Y:S02]  /*1070*/  STS [R17+0x280], R22 ;  /* 0x0002801611007388 */ /* 0x0001e40000000800 */
[----:B------:R-:W-:Y:S01]  /*1080*/  IMAD.HI R16, R12, 0x2aaaaaab, RZ ;  /* 0x2aaaaaab0c107827 */ /* 0x000fe200078e02ff */
[----:B------:R-:W-:Y:S01]  /*1090*/  FSEL R31, R10, RZ, P5 ;  /* 0x000000ff0a1f7208 */ /* 0x000fe20002800000 */
[----:B------:R1:W-:Y:S01]  /*10a0*/  STS [R18+0x380], R29 ;  /* 0x0003801d12007388 */ /* 0x0003e20000000800 */
[----:B------:R-:W-:Y:S01]  /*10b0*/  SHF.R.U32.HI R10, RZ, 0x1f, R25 ;  /* 0x0000001fff0a7819 */ /* 0x000fe20000011619 */
[----:B0-----:R-:W-:Y:S01]  /*10c0*/  IMAD.HI R22, R2, 0x2aaaaaab, RZ ;  /* 0x2aaaaaab02167827 */ /* 0x001fe200078e02ff */
[----:B------:R-:W-:-:S02]  /*10d0*/  SHF.R.U32.HI R27, RZ, 0x1f, R16 ;  /* 0x0000001fff1b7819 */ /* 0x000fc40000011610 */
[----:B------:R-:W-:Y:S02]  /*10e0*/  FSETP.GEU.AND P4, PT, R23, RZ, PT ;  /* 0x000000ff1700720b */ /* 0x000fe40003f8e000 */
[----:B-1----:R-:W-:Y:S01]  /*10f0*/  SHF.R.U32.HI R29, RZ, 0x1f, R22 ;  /* 0x0000001fff1d7819 */ /* 0x002fe20000011616 */
[----:B------:R0:W-:Y:S01]  /*1100*/  STS [R21+0xc0], R30 ;  /* 0x0000c01e15007388 */ /* 0x0001e20000000800 */
[----:B------:R-:W-:Y:S02]  /*1110*/  LEA.HI.SX32 R25, R25, R10, 0x1c ;  /* 0x0000000a19197211 */ /* 0x000fe400078fe2ff */
[----:B------:R-:W-:Y:S02]  /*1120*/  FSEL R10, R23, RZ, P4 ;  /* 0x000000ff170a7208 */ /* 0x000fe40002000000 */
[----:B------:R-:W-:Y:S02]  /*1130*/  FSETP.GEU.AND P4, PT, R14, RZ, PT ;  /* 0x000000ff0e00720b */ /* 0x000fe40003f8e000 */
[----:B0-----:R-:W-:-:S02]  /*1140*/  LEA.HI.SX32 R21, R16, R27, 0x1c ;  /* 0x0000001b10157211 */ /* 0x001fc400078fe2ff */
[----:B------:R-:W-:Y:S02]  /*1150*/  LEA.HI.SX32 R27, R22, R29, 0x1c ;  /* 0x0000001d161b7211 */ /* 0x000fe400078fe2ff */
[----:B------:R-:W-:Y:S02]  /*1160*/  LOP3.LUT R22, R28, 0x10, RZ, 0xfc, !PT ;  /* 0x000000101c167812 */ /* 0x000fe400078efcff */
[----:B------:R-:W-:Y:S02]  /*1170*/  FSEL R35, R14, RZ, P4 ;  /* 0x000000ff0e237208 */ /* 0x000fe40002000000 */
[----:B------:R-:W-:Y:S01]  /*1180*/  LOP3.LUT R14, R28, 0xc, RZ, 0xfc, !PT ;  /* 0x0000000c1c0e7812 */ /* 0x000fe200078efcff */
[----:B------:R-:W-:Y:S01]  /*1190*/  IMAD.HI R29, R22, 0x2aaaaaab, RZ ;  /* 0x2aaaaaab161d7827 */ /* 0x000fe200078e02ff */
[----:B------:R0:W-:Y:S01]  /*11a0*/  STS [R24+0x1c0], R31 ;  /* 0x0001c01f18007388 */ /* 0x0001e20000000800 */
[----:B------:R-:W-:Y:S02]  /*11b0*/  ISETP.LT.AND P4, PT, R2, 0x180, !P0 ;  /* 0x000001800200780c */ /* 0x000fe40004781270 */
[----:B------:R-:W-:Y:S01]  /*11c0*/  IMAD R33, R27, -0x60, R2 ;  /* 0xffffffa01b217824 */ /* 0x000fe200078e0202 */
[----:B------:R-:W-:Y:S01]  /*11d0*/  SHF.R.U32.HI R2, RZ, 0x1f, R29 ;  /* 0x0000001fff027819 */ /* 0x000fe2000001161d */
[----:B0-----:R-:W-:Y:S01]  /*11e0*/  IMAD.HI R31, R14, 0x2aaaaaab, RZ ;  /* 0x2aaaaaab0e1f7827 */ /* 0x001fe200078e02ff */
[----:B------:R-:W-:-:S02]  /*11f0*/  LOP3.LUT R24, R28, 0x8, RZ, 0xfc, !PT ;  /* 0x000000081c187812 */ /* 0x000fc400078efcff */
[----:B------:R-:W-:Y:S01]  /*1200*/  LEA.HI.SX32 R29, R29, R2, 0x1c ;  /* 0x000000021d1d7211 */ /* 0x000fe200078fe2ff */
[----:B------:R-:W-:Y:S01]  /*1210*/  IMAD R16, R33, 0x3c1, R0 ;  /* 0x000003c121107824 */ /* 0x000fe200078e0200 */
[----:B------:R-:W-:Y:S01]  /*1220*/  SHF.R.U32.HI R2, RZ, 0x1f, R31 ;  /* 0x0000001fff027819 */ /* 0x000fe2000001161f */
[----:B------:R-:W-:Y:S01]  /*1230*/  IMAD.HI R33, R24, 0x2aaaaaab, RZ ;  /* 0x2aaaaaab18217827 */ /* 0x000fe200078e02ff */
[----:B------:R0:W-:Y:S02]  /*1240*/  STS [R17+0x2c0], R10 ;  /* 0x0002c00a11007388 */ /* 0x0001e40000000800 */
[----:B------:R-:W-:Y:S02]  /*1250*/  LEA.HI.SX32 R31, R31, R2, 0x1c ;  /* 0x000000021f1f7211 */ /* 0x000fe400078fe2ff */
[----:B------:R-:W-:Y:S02]  /*1260*/  LOP3.LUT R2, R28, 0x4, RZ, 0xfc, !PT ;  /* 0x000000041c027812 */ /* 0x000fe400078efcff */
[----:B0-----:R-:W-:-:S04]  /*1270*/  SHF.R.U32.HI R10, RZ, 0x1f, R33 ;  /* 0x0000001fff0a7819 */ /* 0x001fc80000011621 */
[----:B------:R-:W-:Y:S01]  /*1280*/  LEA.HI.SX32 R33, R33, R10, 0x1c ;  /* 0x0000000a21217211 */ /* 0x000fe200078fe2ff */
[----:B------:R-:W-:-:S05]  /*1290*/  IMAD.HI R10, R2, 0x2aaaaaab, RZ ;  /* 0x2aaaaaab020a7827 */ /* 0x000fca00078e02ff */
[----:B------:R-:W-:-:S04]  /*12a0*/  SHF.R.U32.HI R17, RZ, 0x1f, R10 ;  /* 0x0000001fff117819 */ /* 0x000fc8000001160a */
[----:B------:R-:W-:Y:S01]  /*12b0*/  LEA.HI.SX32 R17, R10, R17, 0x1c ;  /* 0x000000110a117211 */ /* 0x000fe200078fe2ff */
[----:B------:R0:W-:Y:S01]  /*12c0*/  STS [R18+0x3c0], R35 ;  /* 0x0003c02312007388 */ /* 0x0001e20000000800 */
[----:B------:R-:W-:Y:S01]  /*12d0*/  BAR.SYNC.DEFER_BLOCKING 0x0 ;  /* 0x0000000000007b1d */ /* 0x000fe20000010000 */
[----:B------:R-:W-:Y:S02]  /*12e0*/  ISETP.LT.AND P5, PT, R2, 0x180, !P0 ;  /* 0x000001800200780c */ /* 0x000fe400047a1270 */
[----:B0-----:R-:W-:-:S04]  /*12f0*/  IMAD R35, R17, -0x60, R2 ;  /* 0xffffffa011237824 */ /* 0x001fc800078e0202 */
[----:B------:R-:W-:-:S04]  /*1300*/  IMAD R2, R35, 0x3c1, R0 ;  /* 0x000003c123027824 */ /* 0x000fc800078e0200 */
[----:B------:R-:W-:Y:S02]  /*1310*/  IMAD R35, R17, 0x258a0, R2 ;  /* 0x000258a011237824 */ /* 0x000fe400078e0202 */
[----:B------:R-:W-:-:S05]  /*1320*/  IMAD.HI R2, R28, 0x2aaaaaab, RZ ;  /* 0x2aaaaaab1c027827 */ /* 0x000fca00078e02ff */
[----:B------:R-:W-:-:S04]  /*1330*/  SHF.R.U32.HI R17, RZ, 0x1f, R2 ;  /* 0x0000001fff117819 */ /* 0x000fc80000011602 */
[----:B------:R-:W-:-:S05]  /*1340*/  LEA.HI.SX32 R17, R2, R17, 0x1c ;  /* 0x0000001102117211 */ /* 0x000fca00078fe2ff */
[----:B------:R-:W-:-:S04]  /*1350*/  IMAD R37, R17, -0x60, R28 ;  /* 0xffffffa011257824 */ /* 0x000fc800078e021c */
[----:B------:R-:W-:-:S04]  /*1360*/  IMAD R2, R37, 0x3c1, R0 ;  /* 0x000003c125027824 */ /* 0x000fc800078e0200 */
[----:B------:R-:W-:Y:S01]  /*1370*/  IMAD R17, R17, 0x258a0, R2 ;  /* 0x000258a011117824 */ /* 0x000fe200078e0202 */
[----:B------:R-:W-:-:S04]  /*1380*/  SHF.R.U32.HI R2, RZ, 0x4, R3 ;  /* 0x00000004ff027819 */ /* 0x000fc80000011603 */
[----:B------:R-:W-:Y:S02]  /*1390*/  LOP3.LUT R2, R2, 0xc, RZ, 0xc0, !PT ;  /* 0x0000000c02027812 */ /* 0x000fe400078ec0ff */
[----:B------:R-:W-:-:S03]  /*13a0*/  LOP3.LUT R10, R3, 0xff, RZ, 0xc0, !PT ;  /* 0x000000ff030a7812 */ /* 0x000fc600078ec0ff */
[----:B------:R-:W-:-:S04]  /*13b0*/  VIADD R3, R2, UR4 ;  /* 0x0000000402037c36 */ /* 0x000fc80008000000 */
[----:B------:R-:W-:Y:S02]  /*13c0*/  IMAD R18, R10, 0x4, R3 ;  /* 0x000000040a127824 */ /* 0x000fe400078e0203 */
[----:B------:R-:W0:Y:S03]  /*13d0*/  LDC.64 R2, c[0x0][0x238] ;  /* 0x00008e00ff027b82 */ /* 0x000e260000000a00 */
[----:B------:R-:W1:Y:S01]  /*13e0*/  LDS R37, [R18] ;  /* 0x0000000012257984 */ /* 0x000e620000000800 */
[----:B------:R-:W-:Y:S01]  /*13f0*/  IMAD R27, R27, 0x258a0, R16 ;  /* 0x000258a01b1b7824 */ /* 0x000fe200078e0210 */
[----:B------:R-:W-:-:S05]  /*1400*/  LOP3.LUT R20, R28, 0x14, RZ, 0xfc, !PT ;  /* 0x000000141c147812 */ /* 0x000fca00078efcff */
[----:B------:R-:W-:-:S04]  /*1410*/  IMAD.HI R26, R20, 0x2aaaaaab, RZ ;  /* 0x2aaaaaab141a7827 */ /* 0x000fc800078e02ff */
[----:B0-----:R-:W-:Y:S01]  /*1420*/  IMAD.WIDE R16, R17, 0x4, R2 ;  /* 0x0000000411107825 */ /* 0x001fe200078e0202 */
[----:B------:R-:W-:-:S04]  /*1430*/  SHF.R.U32.HI R23, RZ, 0x1f, R26 ;  /* 0x0000001fff177819 */ /* 0x000fc8000001161a */
[----:B-1----:R0:W-:Y:S01]  /*1440*/  @P6 STG.E desc[UR6][R16.64], R37 ;  /* 0x0000002510006986 */ /* 0x0021e2000c101906 */
[----:B------:R-:W-:Y:S02]  /*1450*/  ISETP.NE.AND P6, PT, R19, RZ, PT ;  /* 0x000000ff1300720c */ /* 0x000fe40003fc5270 */
[----:B------:R-:W-:-:S04]  /*1460*/  LOP3.LUT R19, R10, 0x100, RZ, 0xfc, !PT ;  /* 0x000001000a137812 */ /* 0x000fc800078efcff */
[----:B------:R-:W-:-:S04]  /*1470*/  SHF.R.U32.HI R19, RZ, 0x4, R19 ;  /* 0x00000004ff137819 */ /* 0x000fc80000011613 */
[----:B------:R-:W-:Y:S02]  /*1480*/  LOP3.LUT R19, R19, 0x1c, RZ, 0xc0, !PT ;  /* 0x0000001c13137812 */ /* 0x000fe400078ec0ff */
[----:B------:R-:W-:-:S03]  /*1490*/  LEA.HI.SX32 R23, R26, R23, 0x1c ;  /* 0x000000171a177211 */ /* 0x000fc600078fe2ff */
[----:B------:R-:W-:-:S04]  /*14a0*/  VIADD R19, R19, UR4 ;  /* 0x0000000413137c36 */ /* 0x000fc80008000000 */
[----:B------:R-:W-:Y:S02]  /*14b0*/  IMAD R26, R10, 0x4, R19 ;  /* 0x000000040a1a7824 */ /* 0x000fe400078e0213 */
[----:B------:R-:W-:-:S04]  /*14c0*/  IMAD.WIDE R18, R35, 0x4, R2 ;  /* 0x0000000423127825 */ /* 0x000fc800078e0202 */
[----:B------:R-:W-:Y:S01]  /*14d0*/  IMAD R35, R33, -0x60, R24 ;  /* 0xffffffa021237824 */ /* 0x000fe200078e0218 */
[----:B------:R-:W1:Y:S03]  /*14e0*/  LDS R26, [R26+0x400] ;  /* 0x000400001a1a7984 */ /* 0x000e660000000800 */
[----:B0-----:R-:W-:-:S04]  /*14f0*/  IMAD R16, R35, 0x3c1, R0 ;  /* 0x000003c123107824 */ /* 0x001fc800078e0200 */
[----:B------:R-:W-:Y:S01]  /*1500*/  IMAD R17, R33, 0x258a0, R16 ;  /* 0x000258a021117824 */ /* 0x000fe200078e0210 */
[----:B------:R-:W-:-:S04]  /*1510*/  LOP3.LUT R16, R10, 0x200, RZ, 0xfc, !PT ;  /* 0x000002000a107812 */ /* 0x000fc800078efcff */
[----:B------:R-:W-:-:S04]  /*1520*/  SHF.R.U32.HI R16, RZ, 0x4, R16 ;  /* 0x00000004ff107819 */ /* 0x000fc80000011610 */
[----:B------:R-:W-:-:S05]  /*1530*/  LOP3.LUT R16, R16, 0x2c, RZ, 0xc0, !PT ;  /* 0x0000002c10107812 */ /* 0x000fca00078ec0ff */
[----:B------:R-:W-:-:S04]  /*1540*/  VIADD R33, R16, UR4 ;  /* 0x0000000410217c36 */ /* 0x000fc80008000000 */
[----:B------:R-:W-:-:S06]  /*1550*/  IMAD R33, R10, 0x4, R33 ;  /* 0x000000040a217824 */ /* 0x000fcc00078e0221 */
[----:B------:R-:W0:Y:S04]  /*1560*/  LDS R33, [R33+0x800] ;  /* 0x0008000021217984 */ /* 0x000e280000000800 */
[----:B-1----:R1:W-:Y:S01]  /*1570*/  @P5 STG.E desc[UR6][R18.64], R26 ;  /* 0x0000001a12005986 */ /* 0x0023e2000c101906 */
[----:B------:R-:W-:Y:S01]  /*1580*/  ISETP.LT.AND P5, PT, R24, 0x180, !P0 ;  /* 0x000001801800780c */ /* 0x000fe200047a1270 */
[----:B------:R-:W-:-:S04]  /*1590*/  IMAD.WIDE R16, R17, 0x4, R2 ;  /* 0x0000000411107825 */ /* 0x000fc800078e0202 */
[----:B-1----:R-:W-:-:S08]  /*15a0*/  IMAD R19, R31, -0x60, R14 ;  /* 0xffffffa01f137824 */ /* 0x002fd000078e020e */
[----:B0-----:R-:W-:Y:S01]  /*15b0*/  @P5 STG.E desc[UR6][R16.64], R33 ;  /* 0x0000002110005986 */ /* 0x001fe2000c101906 */
[----:B------:R-:W-:Y:S01]  /*15c0*/  ISETP.LT.AND P5, PT, R14, 0x180, !P0 ;  /* 0x000001800e00780c */ /* 0x000fe200047a1270 */
[----:B------:R-:W-:-:S04]  /*15d0*/  IMAD R14, R19, 0x3c1, R0 ;  /* 0x000003c1130e7824 */ /* 0x000fc800078e0200 */
[----:B------:R-:W-:Y:S01]  /*15e0*/  IMAD R31, R31, 0x258a0, R14 ;  /* 0x000258a01f1f7824 */ /* 0x000fe200078e020e */
[----:B------:R-:W-:-:S04]  /*15f0*/  LOP3.LUT R14, R10, 0x300, RZ, 0xfc, !PT ;  /* 0x000003000a0e7812 */ /* 0x000fc800078efcff */
[----:B------:R-:W-:-:S04]  /*1600*/  SHF.R.U32.HI R14, RZ, 0x4, R14 ;  /* 0x00000004ff0e7819 */ /* 0x000fc8000001160e */
[----:B------:R-:W-:-:S05]  /*1610*/  LOP3.LUT R14, R14, 0x3c, RZ, 0xc0, !PT ;  /* 0x0000003c0e0e7812 */ /* 0x000fca00078ec0ff */
[----:B------:R-:W-:-:S04]  /*1620*/  VIADD R19, R14, UR4 ;  /* 0x000000040e137c36 */ /* 0x000fc80008000000 */
[----:B------:R-:W-:Y:S02]  /*1630*/  IMAD R18, R10, 0x4, R19 ;  /* 0x000000040a127824 */ /* 0x000fe400078e0213 */
[----:B------:R-:W-:-:S03]  /*1640*/  IMAD R19, R29, -0x60, R22 ;  /* 0xffffffa01d137824 */ /* 0x000fc600078e0216 */
[----:B------:R0:W1:Y:S01]  /*1650*/  LDS R35, [R18+0xc00] ;  /* 0x000c000012237984 */ /* 0x0000620000000800 */
[----:B------:R-:W-:-:S04]  /*1660*/  IMAD R14, R19, 0x3c1, R0 ;  /* 0x000003c1130e7824 */ /* 0x000fc800078e0200 */
[----:B------:R-:W-:Y:S01]  /*1670*/  IMAD R29, R29, 0x258a0, R14 ;  /* 0x000258a01d1d7824 */ /* 0x000fe200078e020e */
[----:B------:R-:W-:-:S04]  /*1680*/  LOP3.LUT R14, R10, 0x400, RZ, 0xfc, !PT ;  /* 0x000004000a0e7812 */ /* 0x000fc800078efcff */
[----:B------:R-:W-:-:S04]  /*1690*/  SHF.R.U32.HI R14, RZ, 0x4, R14 ;  /* 0x00000004ff0e7819 */ /* 0x000fc8000001160e */
[----:B------:R-:W-:-:S05]  /*16a0*/  LOP3.LUT R14, R14, 0x4c, RZ, 0xc0, !PT ;  /* 0x0000004c0e0e7812 */ /* 0x000fca00078ec0ff */
[----:B------:R-:W-:-:S04]  /*16b0*/  VIADD R19, R14, UR4 ;  /* 0x000000040e137c36 */ /* 0x000fc80008000000 */
[----:B0-----:R-:W-:Y:S02]  /*16c0*/  IMAD R18, R10, 0x4, R19 ;  /* 0x000000040a127824 */ /* 0x001fe400078e0213 */
[----:B------:R-:W-:-:S03]  /*16d0*/  IMAD.WIDE R16, R31, 0x4, R2 ;  /* 0x000000041f107825 */ /* 0x000fc600078e0202 */
[----:B------:R-:W0:Y:S01]  /*16e0*/  LDS R31, [R18+0x1000] ;  /* 0x00100000121f7984 */ /* 0x000e220000000800 */
[----:B------:R-:W-:-:S04]  /*16f0*/  IMAD R19, R23, -0x60, R20 ;  /* 0xffffffa017137824 */ /* 0x000fc800078e0214 */
[----:B------:R-:W-:Y:S01]  /*1700*/  IMAD R14, R19, 0x3c1, R0 ;  /* 0x000003c1130e7824 */ /* 0x000fe200078e0200 */
[----:B-1----:R1:W-:Y:S01]  /*1710*/  @P5 STG.E desc[UR6][R16.64], R35 ;  /* 0x0000002310005986 */ /* 0x0023e2000c101906 */
[----:B------:R-:W-:Y:S02]  /*1720*/  ISETP.LT.AND P5, PT, R22, 0x180, !P0 ;  /* 0x000001801600780c */ /* 0x000fe400047a1270 */
[----:B------:R-:W-:Y:S01]  /*1730*/  IMAD R23, R23, 0x258a0, R14 ;  /* 0x000258a017177824 */ /* 0x000fe200078e020e */
[C---:B------:R-:W-:Y:S02]  /*1740*/  LOP3.LUT R14, R10.reuse, 0x500, RZ, 0xfc, !PT ;  /* 0x000005000a0e7812 */ /* 0x040fe400078efcff */
[----:B------:R-:W-:Y:S02]  /*1750*/  LOP3.LUT R19, R10, 0x600, RZ, 0xfc, !PT ;  /* 0x000006000a137812 */ /* 0x000fe400078efcff */
[----:B------:R-:W-:Y:S01]  /*1760*/  SHF.R.U32.HI R14, RZ, 0x4, R14 ;  /* 0x00000004ff0e7819 */ /* 0x000fe2000001160e */
[----:B-1----:R-:W-:-:S03]  /*1770*/  IMAD.WIDE R16, R29, 0x4, R2 ;  /* 0x000000041d107825 */ /* 0x002fc600078e0202 */
[----:B------:R-:W-:Y:S02]  /*1780*/  LOP3.LUT R14, R14, 0x5c, RZ, 0xc0, !PT ;  /* 0x0000005c0e0e7812 */ /* 0x000fe400078ec0ff */
[----:B------:R-:W-:-:S04]  /*1790*/  SHF.R.U32.HI R19, RZ, 0x4, R19 ;  /* 0x00000004ff137819 */ /* 0x000fc80000011613 */
[----:B------:R-:W-:Y:S01]  /*17a0*/  LOP3.LUT R19, R19, 0x6c, RZ, 0xc0, !PT ;  /* 0x0000006c13137812 */ /* 0x000fe200078ec0ff */
[----:B0-----:R0:W-:Y:S01]  /*17b0*/  @P5 STG.E desc[UR6][R16.64], R31 ;  /* 0x0000001f10005986 */ /* 0x0011e2000c101906 */
[----:B------:R-:W-:Y:S02]  /*17c0*/  ISETP.LT.AND P5, PT, R20, 0x180, !P0 ;  /* 0x000001801400780c */ /* 0x000fe400047a1270 */
[----:B------:R-:W-:-:S04]  /*17d0*/  LOP3.LUT R20, R10, 0x700, RZ, 0xfc, !PT ;  /* 0x000007000a147812 */ /* 0x000fc800078efcff */
[----:B------:R-:W-:Y:S02]  /*17e0*/  SHF.R.U32.HI R20, RZ, 0x4, R20 ;  /* 0x00000004ff147819 */ /* 0x000fe40000011614 */
[----:B0-----:R-:W-:Y:S01]  /*17f0*/  IADD3 R17, R14, UR4, RZ ;  /* 0x000000040e117c10 */ /* 0x001fe2000fffe0ff */
[----:B------:R-:W-:Y:S01]  /*1800*/  VIADD R19, R19, UR4 ;  /* 0x0000000413137c36 */ /* 0x000fe20008000000 */
[----:B------:R-:W-:-:S03]  /*1810*/  LOP3.LUT R14, R20, 0x7c, RZ, 0xc0, !PT ;  /* 0x0000007c140e7812 */ /* 0x000fc600078ec0ff */
[----:B------:R-:W-:Y:S02]  /*1820*/  IMAD R20, R10, 0x4, R17 ;  /* 0x000000040a147824 */ /* 0x000fe400078e0211 */
[----:B------:R-:W-:Y:S02]  /*1830*/  VIADD R17, R14, UR4 ;  /* 0x000000040e117c36 */ /* 0x000fe40008000000 */
[C---:B------:R-:W-:Y:S01]  /*1840*/  IMAD R22, R10.reuse, 0x4, R19 ;  /* 0x000000040a167824 */ /* 0x040fe200078e0213 */
[----:B------:R0:W1:Y:S01]  /*1850*/  LDS R29, [R20+0x1400] ;  /* 0x00140000141d7984 */ /* 0x0000620000000800 */
[----:B------:R-:W-:-:S03]  /*1860*/  IMAD R24, R10, 0x4, R17 ;  /* 0x000000040a187824 */ /* 0x000fc600078e0211 */
[----:B------:R2:W3:Y:S04]  /*1870*/  LDS R31, [R22+0x1800] ;  /* 0x00180000161f7984 */ /* 0x0004e80000000800 */
[----:B------:R4:W5:Y:S01]  /*1880*/  LDS R33, [R24+0x1c00] ;  /* 0x001c000018217984 */ /* 0x0009620000000800 */
[----:B------:R-:W-:Y:S01]  /*1890*/  LOP3.LUT R14, R10, 0x800, RZ, 0xfc, !PT ;  /* 0x000008000a0e7812 */ /* 0x000fe200078efcff */
[----:B------:R-:W-:-:S03]  /*18a0*/  IMAD.WIDE R16, R23, 0x4, R2 ;  /* 0x0000000417107825 */ /* 0x000fc600078e0202 */
[----:B------:R-:W-:-:S04]  /*18b0*/  SHF.R.U32.HI R23, RZ, 0x4, R14 ;  /* 0x00000004ff177819 */ /* 0x000fc8000001160e */
[----:B------:R-:W-:Y:S01]  /*18c0*/  LOP3.LUT R23, R23, 0x8c, RZ, 0xc0, !PT ;  /* 0x0000008c17177812 */ /* 0x000fe200078ec0ff */
[--C-:B------:R-:W-:Y:S01]  /*18d0*/  IMAD.WIDE R18, R27, 0x4, R2.reuse ;  /* 0x000000041b127825 */ /* 0x100fe200078e0202 */
[C---:B0-----:R-:W-:Y:S02]  /*18e0*/  LOP3.LUT R20, R10.reuse, 0x900, RZ, 0xfc, !PT ;  /* 0x000009000a147812 */ /* 0x041fe400078efcff */
[C---:B--2---:R-:W-:Y:S01]  /*18f0*/  LOP3.LUT R22, R10.reuse, 0xa00, RZ, 0xfc, !PT ;  /* 0x00000a000a167812 */ /* 0x044fe200078efcff */
[----:B------:R-:W-:Y:S01]  /*1900*/  VIADD R23, R23, UR4 ;  /* 0x0000000417177c36 */ /* 0x000fe20008000000 */
[C---:B----4-:R-:W-:Y:S01]  /*1910*/  LOP3.LUT R24, R10.reuse, 0xb00, RZ, 0xfc, !PT ;  /* 0x00000b000a187812 */ /* 0x050fe200078efcff */
[----:B------:R-:W-:Y:S01]  /*1920*/  IMAD.WIDE R14, R15, 0x4, R2 ;  /* 0x000000040f0e7825 */ /* 0x000fe200078e0202 */
[C---:B------:R-:W-:Y:S02]  /*1930*/  LOP3.LUT R26, R10.reuse, 0xe00, RZ, 0xfc, !PT ;  /* 0x00000e000a1a7812 */ /* 0x040fe400078efcff */
[----:B------:R-:W-:Y:S01]  /*1940*/  SHF.R.U32.HI R20, RZ, 0x4, R20 ;  /* 0x00000004ff147819 */ /* 0x000fe20000011614 */
[----:B------:R-:W-:Y:S01]  /*1950*/  IMAD R23, R10, 0x4, R23 ;  /* 0x000000040a177824 */ /* 0x000fe200078e0217 */
[----:B------:R-:W-:-:S02]  /*1960*/  SHF.R.U32.HI R22, RZ, 0x4, R22 ;  /* 0x00000004ff167819 */ /* 0x000fc40000011616 */
[----:B------:R-:W-:Y:S02]  /*1970*/  SHF.R.U32.HI R24, RZ, 0x4, R24 ;  /* 0x00000004ff187819 */ /* 0x000fe40000011618 */
[----:B------:R-:W-:Y:S01]  /*1980*/  SHF.R.U32.HI R26, RZ, 0x4, R26 ;  /* 0x00000004ff1a7819 */ /* 0x000fe2000001161a */
[----:B------:R-:W0:Y:S04]  /*1990*/  LDS R27, [R23+0x2000] ;  /* 0x00200000171b7984 */ /* 0x000e280000000800 */
[----:B-1----:R1:W-:Y:S01]  /*19a0*/  @P5 STG.E desc[UR6][R16.64], R29 ;  /* 0x0000001d10005986 */ /* 0x0023e2000c101906 */
[----:B------:R-:W-:-:S03]  /*19b0*/  LOP3.LUT R20, R20, 0x9c, RZ, 0xc0, !PT ;  /* 0x0000009c14147812 */ /* 0x000fc600078ec0ff */
[----:B---3--:R2:W-:Y:S01]  /*19c0*/  @P4 STG.E desc[UR6][R18.64], R31 ;  /* 0x0000001f12004986 */ /* 0x0085e2000c101906 */
[----:B------:R-:W-:Y:S02]  /*19d0*/  LOP3.LUT R22, R22, 0xac, RZ, 0xc0, !PT ;  /* 0x000000ac16167812 */ /* 0x000fe400078ec0ff */
[C---:B-1----:R-:W-:Y:S02]  /*19e0*/  LOP3.LUT R16, R10.reuse, 0xc00, RZ, 0xfc, !PT ;  /* 0x00000c000a107812 */ /* 0x042fe400078efcff */
[C---:B------:R-:W-:Y:S02]  /*19f0*/  LOP3.LUT R17, R10.reuse, 0xd00, RZ, 0xfc, !PT ;  /* 0x00000d000a117812 */ /* 0x040fe400078efcff */
[----:B--2---:R-:W-:Y:S02]  /*1a00*/  LOP3.LUT R18, R10, 0xf00, RZ, 0xfc, !PT ;  /* 0x00000f000a127812 */ /* 0x004fe400078efcff */
[----:B------:R-:W-:Y:S02]  /*1a10*/  SHF.R.U32.HI R16, RZ, 0x4, R16 ;  /* 0x00000004ff107819 */ /* 0x000fe40000011610 */
[----:B------:R-:W-:Y:S01]  /*1a20*/  SHF.R.U32.HI R17, RZ, 0x4, R17 ;  /* 0x00000004ff117819 */ /* 0x000fe20000011611 */
[----:B-----5:R1:W-:Y:S01]  /*1a30*/  @P3 STG.E desc[UR6][R14.64], R33 ;  /* 0x000000210e003986 */ /* 0x0203e2000c101906 */
[----:B------:R-:W-:-:S02]  /*1a40*/  LOP3.LUT R24, R24, 0xbc, RZ, 0xc0, !PT ;  /* 0x000000bc18187812 */ /* 0x000fc400078ec0ff */
[----:B------:R-:W-:Y:S02]  /*1a50*/  LOP3.LUT R16, R16, 0xcc, RZ, 0xc0, !PT ;  /* 0x000000cc10107812 */ /* 0x000fe400078ec0ff */
[----:B------:R-:W-:Y:S01]  /*1a60*/  LOP3.LUT R26, R26, 0xec, RZ, 0xc0, !PT ;  /* 0x000000ec1a1a7812 */ /* 0x000fe200078ec0ff */
[----:B------:R-:W-:Y:S01]  /*1a70*/  VIADD R19, R24, UR4 ;  /* 0x0000000418137c36 */ /* 0x000fe20008000000 */
[----:B------:R-:W-:Y:S02]  /*1a80*/  IADD3 R29, R16, UR4, RZ ;  /* 0x00000004101d7c10 */ /* 0x000fe4000fffe0ff */
[----:B-1----:R-:W-:Y:S02]  /*1a90*/  SHF.R.U32.HI R14, RZ, 0x4, R18 ;  /* 0x00000004ff0e7819 */ /* 0x002fe40000011612 */
[----:B------:R-:W-:Y:S01]  /*1aa0*/  LOP3.LUT R18, R17, 0xdc, RZ, 0xc0, !PT ;  /* 0x000000dc11127812 */ /* 0x000fe200078ec0ff */
[----:B------:R-:W-:Y:S02]  /*1ab0*/  VIADD R15, R20, UR4 ;  /* 0x00000004140f7c36 */ /* 0x000fe40008000000 */
[----:B------:R-:W-:-:S02]  /*1ac0*/  VIADD R17, R22, UR4 ;  /* 0x0000000416117c36 */ /* 0x000fc40008000000 */
[----:B------:R-:W-:Y:S02]  /*1ad0*/  VIADD R31, R18, UR4 ;  /* 0x00000004121f7c36 */ /* 0x000fe40008000000 */
[----:B------:R-:W-:Y:S02]  /*1ae0*/  IMAD R15, R10, 0x4, R15 ;  /* 0x000000040a0f7824 */ /* 0x000fe400078e020f */
[----:B------:R-:W-:Y:S02]  /*1af0*/  VIADD R33, R26, UR4 ;  /* 0x000000041a217c36 */ /* 0x000fe40008000000 */
[C---:B------:R-:W-:Y:S01]  /*1b00*/  IMAD R20, R10.reuse, 0x4, R17 ;  /* 0x000000040a147824 */ /* 0x040fe200078e0211 */
[----:B------:R1:W2:Y:S01]  /*1b10*/  LDS R23, [R15+0x2400] ;  /* 0x002400000f177984 */ /* 0x0002a20000000800 */
[C---:B------:R-:W-:Y:S02]  /*1b20*/  IMAD R19, R10.reuse, 0x4, R19 ;  /* 0x000000040a137824 */ /* 0x040fe400078e0213 */
[----:B------:R-:W-:-:S02]  /*1b30*/  IMAD R18, R10, 0x4, R29 ;  /* 0x000000040a127824 */ /* 0x000fc400078e021d */
[C---:B------:R-:W-:Y:S01]  /*1b40*/  IMAD R17, R10.reuse, 0x4, R31 ;  /* 0x000000040a117824 */ /* 0x040fe200078e021f */
[----:B------:R-:W3:Y:S01]  /*1b50*/  LDS R20, [R20+0x2800] ;  /* 0x0028000014147984 */ /* 0x000ee20000000800 */
[----:B------:R-:W-:-:S03]  /*1b60*/  IMAD R16, R10, 0x4, R33 ;  /* 0x000000040a107824 */ /* 0x000fc600078e0221 */
[----:B------:R-:W4:Y:S04]  /*1b70*/  LDS R19, [R19+0x2c00] ;  /* 0x002c000013137984 */ /* 0x000f280000000800 */
[----:B------:R-:W5:Y:S04]  /*1b80*/  LDS R18, [R18+0x3000] ;  /* 0x0030000012127984 */ /* 0x000f680000000800 */
[----:B------:R-:W2:Y:S04]  /*1b90*/  LDS R17, [R17+0x3400] ;  /* 0x0034000011117984 */ /* 0x000ea80000000800 */
[----:B------:R-:W2:Y:S01]  /*1ba0*/  LDS R16, [R16+0x3800] ;  /* 0x0038000010107984 */ /* 0x000ea20000000800 */
[----:B------:R-:W-:-:S05]  /*1bb0*/  LOP3.LUT R14, R14, 0xfc, RZ, 0xc0, !PT ;  /* 0x000000fc0e0e7812 */ /* 0x000fca00078ec0ff */
[----:B------:R-:W-:Y:S02]  /*1bc0*/  VIADD R29, R14, UR4 ;  /* 0x000000040e1d7c36 */ /* 0x000fe40008000000 */
[----:B-1----:R-:W-:Y:S01]  /*1bd0*/  IMAD.WIDE R14, R9, 0x4, R2 ;  /* 0x00000004090e7825 */ /* 0x002fe200078e0202 */
[----:B------:R-:W-:-:S03]  /*1be0*/  ISETP.LT.AND P5, PT, R12, 0x180, !P0 ;  /* 0x000001800c00780c */ /* 0x000fc600047a1270 */
[----:B------:R-:W-:Y:S02]  /*1bf0*/  IMAD R9, R21, -0x60, R12 ;  /* 0xffffffa015097824 */ /* 0x000fe400078e020c */
[----:B------:R-:W-:Y:S02]  /*1c00*/  IMAD R10, R10, 0x4, R29 ;  /* 0x000000040a0a7824 */ /* 0x000fe400078e021d */
[----:B------:R-:W-:Y:S02]  /*1c10*/  IMAD R31, R25, -0x60, R4 ;  /* 0xffffffa0191f7824 */ /* 0x000fe400078e0204 */
[----:B------:R-:W-:Y:S02]  /*1c20*/  IMAD R12, R9, 0x3c1, R0 ;  /* 0x000003c1090c7824 */ /* 0x000fe400078e0200 */
[----:B------:R-:W-:Y:S01]  /*1c30*/  IMAD R29, R13, -0x60, R8 ;  /* 0xffffffa00d1d7824 */ /* 0x000fe200078e0208 */
[----:B0-----:R0:W-:Y:S01]  /*1c40*/  @P2 STG.E desc[UR6][R14.64], R27 ;  /* 0x0000001b0e002986 */ /* 0x0011e2000c101906 */
[----:B------:R-:W-:Y:S01]  /*1c50*/  IMAD R9, R11, -0x60, R6 ;  /* 0xffffffa00b097824 */ /* 0x000fe200078e0206 */
[----:B------:R-:W-:Y:S01]  /*1c60*/  ISETP.LT.AND P4, PT, R4, 0x180, !P0 ;  /* 0x000001800400780c */ /* 0x000fe20004781270 */
[----:B------:R-:W-:Y:S01]  /*1c70*/  IMAD R4, R31, 0x3c1, R0 ;  /* 0x000003c11f047824 */ /* 0x000fe200078e0200 */
[----:B------:R-:W-:Y:S01]  /*1c80*/  ISETP.LT.AND P2, PT, R6, 0x180, !P0 ;  /* 0x000001800600780c */ /* 0x000fe20004741270 */
[----:B------:R-:W-:Y:S01]  /*1c90*/  IMAD R21, R21, 0x258a0, R12 ;  /* 0x000258a015157824 */ /* 0x000fe200078e020c */
[----:B------:R-:W-:Y:S01]  /*1ca0*/  ISETP.LT.AND P3, PT, R8, 0x180, !P0 ;  /* 0x000001800800780c */ /* 0x000fe20004761270 */
[--C-:B------:R-:W-:Y:S01]  /*1cb0*/  IMAD R6, R29, 0x3c1, R0.reuse ;  /* 0x000003c11d067824 */ /* 0x100fe200078e0200 */
[----:B------:R-:W-:Y:S01]  /*1cc0*/  LOP3.LUT R28, R28, 0x3c, RZ, 0xfc, !PT ;  /* 0x0000003c1c1c7812 */ /* 0x000fe200078efcff */
[----:B------:R-:W-:-:S02]  /*1cd0*/  IMAD R12, R9, 0x3c1, R0 ;  /* 0x000003c1090c7824 */ /* 0x000fc400078e0200 */
[----:B------:R-:W-:Y:S01]  /*1ce0*/  IMAD R25, R25, 0x258a0, R4 ;  /* 0x000258a019197824 */ /* 0x000fe200078e0204 */
[----:B------:R-:W-:Y:S01]  /*1cf0*/  ISETP.LT.AND P0, PT, R28, 0x180, !P0 ;  /* 0x000001801c00780c */ /* 0x000fe20004701270 */
[----:B0-----:R-:W-:Y:S02]  /*1d00*/  IMAD R15, R13, 0x258a0, R6 ;  /* 0x000258a00d0f7824 */ /* 0x001fe400078e0206 */
[----:B------:R-:W-:Y:S02]  /*1d10*/  IMAD R11, R11, 0x258a0, R12 ;  /* 0x000258a00b0b7824 */ /* 0x000fe400078e020c */
[----:B------:R-:W-:-:S04]  /*1d20*/  IMAD.WIDE R8, R21, 0x4, R2 ;  /* 0x0000000415087825 */ /* 0x000fc800078e0202 */
[--C-:B------:R-:W-:Y:S01]  /*1d30*/  IMAD.WIDE R12, R25, 0x4, R2.reuse ;  /* 0x00000004190c7825 */ /* 0x100fe200078e0202 */
[----:B--2---:R0:W-:Y:S03]  /*1d40*/  @P5 STG.E desc[UR6][R8.64], R23 ;  /* 0x0000001708005986 */ /* 0x0041e6000c101906 */
[--C-:B------:R-:W-:Y:S01]  /*1d50*/  IMAD.WIDE R14, R15, 0x4, R2.reuse ;  /* 0x000000040f0e7825 */ /* 0x100fe200078e0202 */
[----:B---3--:R0:W-:Y:S03]  /*1d60*/  @P4 STG.E desc[UR6][R12.64], R20 ;  /* 0x000000140c004986 */ /* 0x0081e6000c101906 */
[--C-:B------:R-:W-:Y:S01]  /*1d70*/  IMAD.WIDE R24, R11, 0x4, R2.reuse ;  /* 0x000000040b187825 */ /* 0x100fe200078e0202 */
[----:B----4-:R0:W-:Y:S03]  /*1d80*/  @P3 STG.E desc[UR6][R14.64], R19 ;  /* 0x000000130e003986 */ /* 0x0101e6000c101906 */
[--C-:B------:R-:W-:Y:S01]  /*1d90*/  IMAD.WIDE R6, R7, 0x4, R2.reuse ;  /* 0x0000000407067825 */ /* 0x100fe200078e0202 */
[----:B-----5:R0:W-:Y:S03]  /*1da0*/  @P2 STG.E desc[UR6][R24.64], R18 ;  /* 0x0000001218002986 */ /* 0x0201e6000c101906 */
[----:B------:R-:W-:Y:S01]  /*1db0*/  IMAD.WIDE R4, R5, 0x4, R2 ;  /* 0x0000000405047825 */ /* 0x000fe200078e0202 */
[----:B------:R0:W-:Y:S04]  /*1dc0*/  @P1 STG.E desc[UR6][R6.64], R17 ;  /* 0x0000001106001986 */ /* 0x0001e8000c101906 */
[----:B------:R0:W-:Y:S02]  /*1dd0*/  @P6 STG.E desc[UR6][R4.64], R16 ;  /* 0x0000001004006986 */ /* 0x0001e4000c101906 */
[----:B0-----:R-:W-:Y:S05]  /*1de0*/  @!P0 EXIT ;  /* 0x000000000000894d */ /* 0x001fea0003800000 */
[----:B0-----:R-:W0:Y:S01]  /*1df0*/  LDS R9, [R10+0x3c00] ;  /* 0x003c00000a097984 */ /* 0x001e220000000800 */
[----:B------:R-:W-:-:S05]  /*1e00*/  IMAD.HI R4, R28, 0x2aaaaaab, RZ ;  /* 0x2aaaaaab1c047827 */ /* 0x000fca00078e02ff */
[----:B------:R-:W-:-:S04]  /*1e10*/  SHF.R.U32.HI R5, RZ, 0x1f, R4 ;  /* 0x0000001fff057819 */ /* 0x000fc80000011604 */
[----:B------:R-:W-:-:S05]  /*1e20*/  LEA.HI.SX32 R5, R4, R5, 0x1c ;  /* 0x0000000504057211 */ /* 0x000fca00078fe2ff */
[----:B------:R-:W-:-:S04]  /*1e30*/  IMAD R7, R5, -0x60, R28 ;  /* 0xffffffa005077824 */ /* 0x000fc800078e021c */
[----:B------:R-:W-:-:S04]  /*1e40*/  IMAD R0, R7, 0x3c1, R0 ;  /* 0x000003c107007824 */ /* 0x000fc800078e0200 */
[----:B------:R-:W-:-:S04]  /*1e50*/  IMAD R5, R5, 0x258a0, R0 ;  /* 0x000258a005057824 */ /* 0x000fc800078e0200 */
[----:B------:R-:W-:-:S05]  /*1e60*/  IMAD.WIDE R2, R5, 0x4, R2 ;  /* 0x0000000405027825 */ /* 0x000fca00078e0202 */
[----:B0-----:R-:W-:Y:S01]  /*1e70*/  STG.E desc[UR6][R2.64], R9 ;  /* 0x0000000902007986 */ /* 0x001fe2000c101906 */
[----:B------:R-:W-:Y:S05]  /*1e80*/  EXIT ;  /* 0x000000000000794d */ /* 0x000fea0003800000 */
.L_x_0:
[----:B------:R-:W-:-:S00]  /*1e90*/  BRA `(.L_x_0) ;  /* 0xfffffffc00fc7947 */ /* 0x000fc0000383ffff */
[----:B------:R-:W-:-:S00]  /*1ea0*/  NOP ;  /* 0x0000000000007918 */ /* 0x000fc00000000000 */
        /* <DEDUP_REMOVED lines=13> */
.L_x_1:


//--------------------- .nv.global.init           --------------------------
	.section	.nv.global.init,"aw",@progbits
.nv.global.init:
	.type		_$_str,@object
	.size		_$_str,(_$_str_$_2 - _$_str)
_$_str:
        /*0000*/ 	.byte	0x5f, 0x5f, 0x43, 0x55, 0x44, 0x41, 0x5f, 0x46, 0x54, 0x5a, 0x00
	.type		_$_str_$_2,@object
	.size		_$_str_$_2,(.L_1 - _$_str_$_2)
_$_str_$_2:
        /*000b*/ 	.byte	0x5f, 0x5f, 0x43, 0x55, 0x44, 0x41, 0x5f, 0x50, 0x52, 0x45, 0x43, 0x5f, 0x53, 0x51, 0x52, 0x54
        /*001b*/ 	.byte	0x00
.L_1:


//--------------------- .nv.shared.triton_poi_fused__native_batch_norm_legit_no_training_relu_3 --------------------------
	.section	.nv.shared.triton_poi_fused__native_batch_norm_legit_no_training_relu_3,"aw",@nobits
	.sectionflags	@""
	.align	16
	.zero		1024


//--------------------- .nv.constant0.triton_poi_fused__native_batch_norm_legit_no_training_relu_3 --------------------------
	.section	.nv.constant0.triton_poi_fused__native_batch_norm_legit_no_training_relu_3,"a",@progbits
	.sectionflags	@""
	.align	4
.nv.constant0.triton_poi_fused__native_batch_norm_legit_no_training_relu_3:
	.zero		584
